//
// Generated by NVIDIA NVVM Compiler
//
// Compiler Build ID: CL-36424714
// Cuda compilation tools, release 13.0, V13.0.88
// Based on NVVM 20.0.0
//

.version 9.0
.target sm_100
.address_size 64


.func _Z10heapifyBUPPiiii(
	.param .b64 _Z10heapifyBUPPiiii_param_0,
	.param .b32 _Z10heapifyBUPPiiii_param_1
)
{
	.reg .pred 	%p<4>;
	.reg .b32 	%r<10>;
	.reg .b64 	%rd<7>;

	ld.param.u64 	%rd4, [_Z10heapifyBUPPiiii_param_0];
	ld.param.u32 	%r9, [_Z10heapifyBUPPiiii_param_1];
	setp.lt.s32 	%p1, %r9, 0;
	@%p1 bra 	$L__BB0_4;
	cvta.to.global.u64 	%rd1, %rd4;
$L__BB0_2:
	add.s32 	%r6, %r9, -1;
	shr.u32 	%r7, %r6, 31;
	add.s32 	%r8, %r6, %r7;
	shr.s32 	%r2, %r8, 1;
	mul.wide.u32 	%rd5, %r9, 4;
	add.s64 	%rd2, %rd1, %rd5;
	ld.global.u32 	%r3, [%rd2];
	mul.wide.u32 	%rd6, %r2, 4;
	add.s64 	%rd3, %rd1, %rd6;
	ld.global.u32 	%r4, [%rd3];
	setp.ge.s32 	%p2, %r3, %r4;
	@%p2 bra 	$L__BB0_4;
	st.global.u32 	[%rd3], %r3;
	st.global.u32 	[%rd2], %r4;
	setp.gt.s32 	%p3, %r9, -1;
	mov.u32 	%r9, %r2;
	@%p3 bra 	$L__BB0_2;
$L__BB0_4:
	ret;

}
	// .globl	_Z11Insert_ElemPViPiS1_S0_S1_i
.visible .entry _Z11Insert_ElemPViPiS1_S0_S1_i(
	.param .u64 .ptr .align 1 _Z11Insert_ElemPViPiS1_S0_S1_i_param_0,
	.param .u64 .ptr .align 1 _Z11Insert_ElemPViPiS1_S0_S1_i_param_1,
	.param .u64 .ptr .align 1 _Z11Insert_ElemPViPiS1_S0_S1_i_param_2,
	.param .u64 .ptr .align 1 _Z11Insert_ElemPViPiS1_S0_S1_i_param_3,
	.param .u64 .ptr .align 1 _Z11Insert_ElemPViPiS1_S0_S1_i_param_4,
	.param .u32 _Z11Insert_ElemPViPiS1_S0_S1_i_param_5
)
{
	.reg .pred 	%p<28>;
	.reg .b32 	%r<195>;
	.reg .b64 	%rd<71>;

	ld.param.u64 	%rd18, [_Z11Insert_ElemPViPiS1_S0_S1_i_param_0];
	ld.param.u64 	%rd19, [_Z11Insert_ElemPViPiS1_S0_S1_i_param_1];
	ld.param.u64 	%rd17, [_Z11Insert_ElemPViPiS1_S0_S1_i_param_2];
	ld.param.u64 	%rd20, [_Z11Insert_ElemPViPiS1_S0_S1_i_param_3];
	ld.param.u64 	%rd21, [_Z11Insert_ElemPViPiS1_S0_S1_i_param_4];
	ld.param.u32 	%r42, [_Z11Insert_ElemPViPiS1_S0_S1_i_param_5];
	cvta.to.global.u64 	%rd1, %rd19;
	cvta.to.global.u64 	%rd2, %rd18;
	cvta.to.global.u64 	%rd3, %rd20;
	cvta.to.global.u64 	%rd22, %rd21;
	mov.u32 	%r43, %ctaid.x;
	mov.u32 	%r44, %ntid.x;
	mov.u32 	%r45, %tid.x;
	mad.lo.s32 	%r1, %r43, %r44, %r45;
	ld.global.u32 	%r46, [%rd22];
	setp.ge.s32 	%p1, %r1, %r46;
	@%p1 bra 	$L__BB1_39;
	cvta.to.global.u64 	%rd23, %rd17;
	atom.global.inc.u32 	%r2, [%rd23], 100000000;
	mul.lo.s32 	%r194, %r2, %r42;
	setp.lt.s32 	%p2, %r42, 1;
	@%p2 bra 	$L__BB1_14;
	mul.lo.s32 	%r4, %r42, %r1;
	and.b32  	%r5, %r42, 15;
	setp.lt.u32 	%p3, %r42, 16;
	mov.b32 	%r182, 0;
	@%p3 bra 	$L__BB1_5;
	and.b32  	%r182, %r42, 2147483632;
	mov.b32 	%r180, 0;
$L__BB1_4:
	.pragma "nounroll";
	add.s32 	%r49, %r180, %r4;
	mul.wide.s32 	%rd24, %r49, 4;
	add.s64 	%rd25, %rd1, %rd24;
	ld.global.u32 	%r50, [%rd25];
	add.s32 	%r51, %r180, %r194;
	mul.wide.s32 	%rd26, %r51, 4;
	add.s64 	%rd27, %rd2, %rd26;
	st.volatile.global.u32 	[%rd27], %r50;
	ld.global.u32 	%r52, [%rd25+4];
	st.volatile.global.u32 	[%rd27+4], %r52;
	ld.global.u32 	%r53, [%rd25+8];
	st.volatile.global.u32 	[%rd27+8], %r53;
	ld.global.u32 	%r54, [%rd25+12];
	st.volatile.global.u32 	[%rd27+12], %r54;
	ld.global.u32 	%r55, [%rd25+16];
	st.volatile.global.u32 	[%rd27+16], %r55;
	ld.global.u32 	%r56, [%rd25+20];
	st.volatile.global.u32 	[%rd27+20], %r56;
	ld.global.u32 	%r57, [%rd25+24];
	st.volatile.global.u32 	[%rd27+24], %r57;
	ld.global.u32 	%r58, [%rd25+28];
	st.volatile.global.u32 	[%rd27+28], %r58;
	ld.global.u32 	%r59, [%rd25+32];
	st.volatile.global.u32 	[%rd27+32], %r59;
	ld.global.u32 	%r60, [%rd25+36];
	st.volatile.global.u32 	[%rd27+36], %r60;
	ld.global.u32 	%r61, [%rd25+40];
	st.volatile.global.u32 	[%rd27+40], %r61;
	ld.global.u32 	%r62, [%rd25+44];
	st.volatile.global.u32 	[%rd27+44], %r62;
	ld.global.u32 	%r63, [%rd25+48];
	st.volatile.global.u32 	[%rd27+48], %r63;
	ld.global.u32 	%r64, [%rd25+52];
	st.volatile.global.u32 	[%rd27+52], %r64;
	ld.global.u32 	%r65, [%rd25+56];
	st.volatile.global.u32 	[%rd27+56], %r65;
	ld.global.u32 	%r66, [%rd25+60];
	st.volatile.global.u32 	[%rd27+60], %r66;
	add.s32 	%r180, %r180, 16;
	setp.ne.s32 	%p4, %r180, %r182;
	@%p4 bra 	$L__BB1_4;
$L__BB1_5:
	setp.eq.s32 	%p5, %r5, 0;
	@%p5 bra 	$L__BB1_14;
	and.b32  	%r10, %r42, 7;
	setp.lt.u32 	%p6, %r5, 8;
	@%p6 bra 	$L__BB1_8;
	add.s32 	%r67, %r182, %r4;
	mul.wide.s32 	%rd28, %r67, 4;
	add.s64 	%rd29, %rd1, %rd28;
	ld.global.u32 	%r68, [%rd29];
	add.s32 	%r69, %r182, %r194;
	mul.wide.s32 	%rd30, %r69, 4;
	add.s64 	%rd31, %rd2, %rd30;
	st.volatile.global.u32 	[%rd31], %r68;
	ld.global.u32 	%r70, [%rd29+4];
	st.volatile.global.u32 	[%rd31+4], %r70;
	ld.global.u32 	%r71, [%rd29+8];
	st.volatile.global.u32 	[%rd31+8], %r71;
	ld.global.u32 	%r72, [%rd29+12];
	st.volatile.global.u32 	[%rd31+12], %r72;
	ld.global.u32 	%r73, [%rd29+16];
	st.volatile.global.u32 	[%rd31+16], %r73;
	ld.global.u32 	%r74, [%rd29+20];
	st.volatile.global.u32 	[%rd31+20], %r74;
	ld.global.u32 	%r75, [%rd29+24];
	st.volatile.global.u32 	[%rd31+24], %r75;
	ld.global.u32 	%r76, [%rd29+28];
	st.volatile.global.u32 	[%rd31+28], %r76;
	add.s32 	%r182, %r182, 8;
$L__BB1_8:
	setp.eq.s32 	%p7, %r10, 0;
	@%p7 bra 	$L__BB1_14;
	and.b32  	%r13, %r42, 3;
	setp.lt.u32 	%p8, %r10, 4;
	@%p8 bra 	$L__BB1_11;
	add.s32 	%r77, %r182, %r4;
	mul.wide.s32 	%rd32, %r77, 4;
	add.s64 	%rd33, %rd1, %rd32;
	ld.global.u32 	%r78, [%rd33];
	add.s32 	%r79, %r182, %r194;
	mul.wide.s32 	%rd34, %r79, 4;
	add.s64 	%rd35, %rd2, %rd34;
	st.volatile.global.u32 	[%rd35], %r78;
	ld.global.u32 	%r80, [%rd33+4];
	st.volatile.global.u32 	[%rd35+4], %r80;
	ld.global.u32 	%r81, [%rd33+8];
	st.volatile.global.u32 	[%rd35+8], %r81;
	ld.global.u32 	%r82, [%rd33+12];
	st.volatile.global.u32 	[%rd35+12], %r82;
	add.s32 	%r182, %r182, 4;
$L__BB1_11:
	setp.eq.s32 	%p9, %r13, 0;
	@%p9 bra 	$L__BB1_14;
	mov.b32 	%r185, 0;
$L__BB1_13:
	.pragma "nounroll";
	add.s32 	%r84, %r182, %r4;
	mul.wide.s32 	%rd36, %r84, 4;
	add.s64 	%rd37, %rd1, %rd36;
	ld.global.u32 	%r85, [%rd37];
	add.s32 	%r86, %r182, %r194;
	mul.wide.s32 	%rd38, %r86, 4;
	add.s64 	%rd39, %rd2, %rd38;
	st.volatile.global.u32 	[%rd39], %r85;
	add.s32 	%r182, %r182, 1;
	add.s32 	%r185, %r185, 1;
	setp.ne.s32 	%p10, %r185, %r13;
	@%p10 bra 	$L__BB1_13;
$L__BB1_14:
	add.s32 	%r87, %r2, -1;
	shr.u32 	%r88, %r87, 31;
	add.s32 	%r89, %r87, %r88;
	shr.s32 	%r90, %r89, 1;
	mul.lo.s32 	%r187, %r90, %r42;
	setp.eq.s32 	%p11, %r194, 0;
	@%p11 bra 	$L__BB1_33;
	setp.gt.s32 	%p12, %r42, 0;
	@%p12 bra 	$L__BB1_16;
	bra.uni 	$L__BB1_34;
$L__BB1_16:
	and.b32  	%r21, %r42, 15;
	add.s32 	%r22, %r21, -1;
	and.b32  	%r23, %r42, 7;
	add.s32 	%r24, %r23, -1;
	and.b32  	%r25, %r42, 2147483632;
	and.b32  	%r26, %r42, 3;
	neg.s32 	%r27, %r25;
$L__BB1_17:
	mov.u32 	%r29, %r187;
	div.s32 	%r102, %r29, %r42;
	cvt.s64.s32 	%rd70, %r102;
	mul.wide.s32 	%rd48, %r102, 4;
	add.s64 	%rd49, %rd3, %rd48;
	atom.relaxed.global.cas.b32 	%r103, [%rd49], 0, 1;
	setp.ne.s32 	%p16, %r103, 0;
	@%p16 bra 	$L__BB1_17;
	mul.wide.s32 	%rd50, %r29, 4;
	add.s64 	%rd5, %rd2, %rd50;
	ld.volatile.global.u32 	%r104, [%rd5];
	mul.wide.s32 	%rd51, %r194, 4;
	add.s64 	%rd6, %rd2, %rd51;
	ld.volatile.global.u32 	%r105, [%rd6];
	setp.le.s32 	%p17, %r104, %r105;
	@%p17 bra 	$L__BB1_38;
	setp.lt.u32 	%p18, %r42, 16;
	mov.b32 	%r190, 0;
	@%p18 bra 	$L__BB1_22;
	add.s64 	%rd57, %rd2, 32;
	add.s64 	%rd69, %rd57, %rd50;
	add.s64 	%rd68, %rd57, %rd51;
	mov.u32 	%r188, %r27;
$L__BB1_21:
	.pragma "nounroll";
	ld.volatile.global.u32 	%r109, [%rd69+-32];
	ld.volatile.global.u32 	%r110, [%rd68+-32];
	st.volatile.global.u32 	[%rd69+-32], %r110;
	st.volatile.global.u32 	[%rd68+-32], %r109;
	ld.volatile.global.u32 	%r111, [%rd69+-28];
	ld.volatile.global.u32 	%r112, [%rd68+-28];
	st.volatile.global.u32 	[%rd69+-28], %r112;
	st.volatile.global.u32 	[%rd68+-28], %r111;
	ld.volatile.global.u32 	%r113, [%rd69+-24];
	ld.volatile.global.u32 	%r114, [%rd68+-24];
	st.volatile.global.u32 	[%rd69+-24], %r114;
	st.volatile.global.u32 	[%rd68+-24], %r113;
	ld.volatile.global.u32 	%r115, [%rd69+-20];
	ld.volatile.global.u32 	%r116, [%rd68+-20];
	st.volatile.global.u32 	[%rd69+-20], %r116;
	st.volatile.global.u32 	[%rd68+-20], %r115;
	ld.volatile.global.u32 	%r117, [%rd69+-16];
	ld.volatile.global.u32 	%r118, [%rd68+-16];
	st.volatile.global.u32 	[%rd69+-16], %r118;
	st.volatile.global.u32 	[%rd68+-16], %r117;
	ld.volatile.global.u32 	%r119, [%rd69+-12];
	ld.volatile.global.u32 	%r120, [%rd68+-12];
	st.volatile.global.u32 	[%rd69+-12], %r120;
	st.volatile.global.u32 	[%rd68+-12], %r119;
	ld.volatile.global.u32 	%r121, [%rd69+-8];
	ld.volatile.global.u32 	%r122, [%rd68+-8];
	st.volatile.global.u32 	[%rd69+-8], %r122;
	st.volatile.global.u32 	[%rd68+-8], %r121;
	ld.volatile.global.u32 	%r123, [%rd69+-4];
	ld.volatile.global.u32 	%r124, [%rd68+-4];
	st.volatile.global.u32 	[%rd69+-4], %r124;
	st.volatile.global.u32 	[%rd68+-4], %r123;
	ld.volatile.global.u32 	%r125, [%rd69];
	ld.volatile.global.u32 	%r126, [%rd68];
	st.volatile.global.u32 	[%rd69], %r126;
	st.volatile.global.u32 	[%rd68], %r125;
	ld.volatile.global.u32 	%r127, [%rd69+4];
	ld.volatile.global.u32 	%r128, [%rd68+4];
	st.volatile.global.u32 	[%rd69+4], %r128;
	st.volatile.global.u32 	[%rd68+4], %r127;
	ld.volatile.global.u32 	%r129, [%rd69+8];
	ld.volatile.global.u32 	%r130, [%rd68+8];
	st.volatile.global.u32 	[%rd69+8], %r130;
	st.volatile.global.u32 	[%rd68+8], %r129;
	ld.volatile.global.u32 	%r131, [%rd69+12];
	ld.volatile.global.u32 	%r132, [%rd68+12];
	st.volatile.global.u32 	[%rd69+12], %r132;
	st.volatile.global.u32 	[%rd68+12], %r131;
	ld.volatile.global.u32 	%r133, [%rd69+16];
	ld.volatile.global.u32 	%r134, [%rd68+16];
	st.volatile.global.u32 	[%rd69+16], %r134;
	st.volatile.global.u32 	[%rd68+16], %r133;
	ld.volatile.global.u32 	%r135, [%rd69+20];
	ld.volatile.global.u32 	%r136, [%rd68+20];
	st.volatile.global.u32 	[%rd69+20], %r136;
	st.volatile.global.u32 	[%rd68+20], %r135;
	ld.volatile.global.u32 	%r137, [%rd69+24];
	ld.volatile.global.u32 	%r138, [%rd68+24];
	st.volatile.global.u32 	[%rd69+24], %r138;
	st.volatile.global.u32 	[%rd68+24], %r137;
	ld.volatile.global.u32 	%r139, [%rd69+28];
	ld.volatile.global.u32 	%r140, [%rd68+28];
	st.volatile.global.u32 	[%rd69+28], %r140;
	st.volatile.global.u32 	[%rd68+28], %r139;
	add.s32 	%r188, %r188, 16;
	add.s64 	%rd69, %rd69, 64;
	add.s64 	%rd68, %rd68, 64;
	setp.ne.s32 	%p19, %r188, 0;
	mov.u32 	%r190, %r25;
	@%p19 bra 	$L__BB1_21;
$L__BB1_22:
	setp.eq.s32 	%p20, %r21, 0;
	@%p20 bra 	$L__BB1_32;
	setp.lt.u32 	%p21, %r22, 7;
	@%p21 bra 	$L__BB1_25;
	mul.wide.u32 	%rd59, %r190, 4;
	add.s64 	%rd60, %rd5, %rd59;
	ld.volatile.global.u32 	%r141, [%rd60];
	add.s64 	%rd61, %rd6, %rd59;
	ld.volatile.global.u32 	%r142, [%rd61];
	st.volatile.global.u32 	[%rd60], %r142;
	st.volatile.global.u32 	[%rd61], %r141;
	ld.volatile.global.u32 	%r143, [%rd60+4];
	ld.volatile.global.u32 	%r144, [%rd61+4];
	st.volatile.global.u32 	[%rd60+4], %r144;
	st.volatile.global.u32 	[%rd61+4], %r143;
	ld.volatile.global.u32 	%r145, [%rd60+8];
	ld.volatile.global.u32 	%r146, [%rd61+8];
	st.volatile.global.u32 	[%rd60+8], %r146;
	st.volatile.global.u32 	[%rd61+8], %r145;
	ld.volatile.global.u32 	%r147, [%rd60+12];
	ld.volatile.global.u32 	%r148, [%rd61+12];
	st.volatile.global.u32 	[%rd60+12], %r148;
	st.volatile.global.u32 	[%rd61+12], %r147;
	ld.volatile.global.u32 	%r149, [%rd60+16];
	ld.volatile.global.u32 	%r150, [%rd61+16];
	st.volatile.global.u32 	[%rd60+16], %r150;
	st.volatile.global.u32 	[%rd61+16], %r149;
	ld.volatile.global.u32 	%r151, [%rd60+20];
	ld.volatile.global.u32 	%r152, [%rd61+20];
	st.volatile.global.u32 	[%rd60+20], %r152;
	st.volatile.global.u32 	[%rd61+20], %r151;
	ld.volatile.global.u32 	%r153, [%rd60+24];
	ld.volatile.global.u32 	%r154, [%rd61+24];
	st.volatile.global.u32 	[%rd60+24], %r154;
	st.volatile.global.u32 	[%rd61+24], %r153;
	ld.volatile.global.u32 	%r155, [%rd60+28];
	ld.volatile.global.u32 	%r156, [%rd61+28];
	st.volatile.global.u32 	[%rd60+28], %r156;
	st.volatile.global.u32 	[%rd61+28], %r155;
	add.s32 	%r190, %r190, 8;
$L__BB1_25:
	setp.eq.s32 	%p22, %r23, 0;
	@%p22 bra 	$L__BB1_32;
	setp.lt.u32 	%p23, %r24, 3;
	@%p23 bra 	$L__BB1_28;
	mul.wide.u32 	%rd62, %r190, 4;
	add.s64 	%rd63, %rd5, %rd62;
	ld.volatile.global.u32 	%r157, [%rd63];
	add.s64 	%rd64, %rd6, %rd62;
	ld.volatile.global.u32 	%r158, [%rd64];
	st.volatile.global.u32 	[%rd63], %r158;
	st.volatile.global.u32 	[%rd64], %r157;
	ld.volatile.global.u32 	%r159, [%rd63+4];
	ld.volatile.global.u32 	%r160, [%rd64+4];
	st.volatile.global.u32 	[%rd63+4], %r160;
	st.volatile.global.u32 	[%rd64+4], %r159;
	ld.volatile.global.u32 	%r161, [%rd63+8];
	ld.volatile.global.u32 	%r162, [%rd64+8];
	st.volatile.global.u32 	[%rd63+8], %r162;
	st.volatile.global.u32 	[%rd64+8], %r161;
	ld.volatile.global.u32 	%r163, [%rd63+12];
	ld.volatile.global.u32 	%r164, [%rd64+12];
	st.volatile.global.u32 	[%rd63+12], %r164;
	st.volatile.global.u32 	[%rd64+12], %r163;
	add.s32 	%r190, %r190, 4;
$L__BB1_28:
	setp.eq.s32 	%p24, %r26, 0;
	@%p24 bra 	$L__BB1_32;
	setp.eq.s32 	%p25, %r26, 1;
	mul.wide.u32 	%rd65, %r190, 4;
	add.s64 	%rd13, %rd5, %rd65;
	ld.volatile.global.u32 	%r165, [%rd13];
	add.s64 	%rd14, %rd6, %rd65;
	ld.volatile.global.u32 	%r166, [%rd14];
	st.volatile.global.u32 	[%rd13], %r166;
	st.volatile.global.u32 	[%rd14], %r165;
	@%p25 bra 	$L__BB1_32;
	setp.eq.s32 	%p26, %r26, 2;
	ld.volatile.global.u32 	%r167, [%rd13+4];
	ld.volatile.global.u32 	%r168, [%rd14+4];
	st.volatile.global.u32 	[%rd13+4], %r168;
	st.volatile.global.u32 	[%rd14+4], %r167;
	@%p26 bra 	$L__BB1_32;
	ld.volatile.global.u32 	%r169, [%rd13+8];
	ld.volatile.global.u32 	%r170, [%rd14+8];
	st.volatile.global.u32 	[%rd13+8], %r170;
	st.volatile.global.u32 	[%rd14+8], %r169;
$L__BB1_32:
	cvt.u32.u64 	%r171, %rd70;
	membar.gl;
	div.s32 	%r172, %r194, %r42;
	mul.wide.s32 	%rd66, %r172, 4;
	add.s64 	%rd67, %rd3, %rd66;
	mov.b32 	%r173, 0;
	st.volatile.global.u32 	[%rd67], %r173;
	add.s32 	%r174, %r171, -1;
	shr.u32 	%r175, %r174, 31;
	add.s32 	%r176, %r174, %r175;
	shr.s32 	%r177, %r176, 1;
	mul.lo.s32 	%r187, %r177, %r42;
	setp.eq.s32 	%p27, %r29, 0;
	mov.u32 	%r194, %r29;
	@%p27 bra 	$L__BB1_37;
	bra.uni 	$L__BB1_17;
$L__BB1_33:
	mov.b32 	%r179, 0;
	st.volatile.global.u32 	[%rd3], %r179;
	bra.uni 	$L__BB1_39;
$L__BB1_34:
	div.s32 	%r91, %r187, %r42;
	cvt.s64.s32 	%rd70, %r91;
	mul.wide.s32 	%rd40, %r91, 4;
	add.s64 	%rd41, %rd3, %rd40;
	atom.relaxed.global.cas.b32 	%r92, [%rd41], 0, 1;
	setp.ne.s32 	%p13, %r92, 0;
	@%p13 bra 	$L__BB1_34;
	mul.wide.s32 	%rd42, %r187, 4;
	add.s64 	%rd43, %rd2, %rd42;
	ld.volatile.global.u32 	%r93, [%rd43];
	mul.wide.s32 	%rd44, %r194, 4;
	add.s64 	%rd45, %rd2, %rd44;
	ld.volatile.global.u32 	%r94, [%rd45];
	setp.le.s32 	%p14, %r93, %r94;
	@%p14 bra 	$L__BB1_38;
	cvt.u32.u64 	%r95, %rd70;
	membar.gl;
	div.s32 	%r96, %r194, %r42;
	mul.wide.s32 	%rd46, %r96, 4;
	add.s64 	%rd47, %rd3, %rd46;
	mov.b32 	%r97, 0;
	st.volatile.global.u32 	[%rd47], %r97;
	add.s32 	%r98, %r95, -1;
	shr.u32 	%r99, %r98, 31;
	add.s32 	%r100, %r98, %r99;
	shr.s32 	%r101, %r100, 1;
	mul.lo.s32 	%r40, %r101, %r42;
	setp.ne.s32 	%p15, %r187, 0;
	mov.u32 	%r194, %r187;
	mov.u32 	%r187, %r40;
	@%p15 bra 	$L__BB1_34;
$L__BB1_37:
	mov.b32 	%r178, 0;
	st.volatile.global.u32 	[%rd3], %r178;
	bra.uni 	$L__BB1_39;
$L__BB1_38:
	shl.b64 	%rd52, %rd70, 2;
	add.s64 	%rd53, %rd3, %rd52;
	div.s32 	%r106, %r194, %r42;
	mul.wide.s32 	%rd54, %r106, 4;
	add.s64 	%rd55, %rd3, %rd54;
	mov.b32 	%r107, 0;
	st.volatile.global.u32 	[%rd55], %r107;
	st.volatile.global.u32 	[%rd53], %r107;
$L__BB1_39:
	ret;

}
	// .globl	_Z10setLockVarPiS_S_
.visible .entry _Z10setLockVarPiS_S_(
	.param .u64 .ptr .align 1 _Z10setLockVarPiS_S__param_0,
	.param .u64 .ptr .align 1 _Z10setLockVarPiS_S__param_1,
	.param .u64 .ptr .align 1 _Z10setLockVarPiS_S__param_2
)
{
	.reg .pred 	%p<2>;
	.reg .b32 	%r<9>;
	.reg .b64 	%rd<9>;

	ld.param.u64 	%rd1, [_Z10setLockVarPiS_S__param_0];
	ld.param.u64 	%rd2, [_Z10setLockVarPiS_S__param_1];
	ld.param.u64 	%rd3, [_Z10setLockVarPiS_S__param_2];
	cvta.to.global.u64 	%rd4, %rd3;
	mov.u32 	%r2, %ctaid.x;
	mov.u32 	%r3, %ntid.x;
	mov.u32 	%r4, %tid.x;
	mad.lo.s32 	%r1, %r2, %r3, %r4;
	ld.global.u32 	%r5, [%rd4];
	setp.ge.s32 	%p1, %r1, %r5;
	@%p1 bra 	$L__BB2_2;
	cvta.to.global.u64 	%rd5, %rd1;
	cvta.to.global.u64 	%rd6, %rd2;
	ld.global.u32 	%r6, [%rd5];
	add.s32 	%r7, %r6, %r1;
	mul.wide.s32 	%rd7, %r7, 4;
	add.s64 	%rd8, %rd6, %rd7;
	mov.b32 	%r8, 1;
	st.global.u32 	[%rd8], %r8;
$L__BB2_2:
	ret;

}
	// .globl	_Z16insertNodeHelperPiS_S_S_
.visible .entry _Z16insertNodeHelperPiS_S_S_(
	.param .u64 .ptr .align 1 _Z16insertNodeHelperPiS_S_S__param_0,
	.param .u64 .ptr .align 1 _Z16insertNodeHelperPiS_S_S__param_1,
	.param .u64 .ptr .align 1 _Z16insertNodeHelperPiS_S_S__param_2,
	.param .u64 .ptr .align 1 _Z16insertNodeHelperPiS_S_S__param_3
)
{
	.reg .pred 	%p<3>;
	.reg .b32 	%r<10>;
	.reg .b64 	%rd<13>;

	ld.param.u64 	%rd5, [_Z16insertNodeHelperPiS_S_S__param_0];
	ld.param.u64 	%rd6, [_Z16insertNodeHelperPiS_S_S__param_1];
	ld.param.u64 	%rd7, [_Z16insertNodeHelperPiS_S_S__param_2];
	ld.param.u64 	%rd8, [_Z16insertNodeHelperPiS_S_S__param_3];
	cvta.to.global.u64 	%rd1, %rd8;
	ld.global.u32 	%r3, [%rd1];
	setp.lt.s32 	%p1, %r3, 1;
	@%p1 bra 	$L__BB3_3;
	cvta.to.global.u64 	%rd2, %rd6;
	cvta.to.global.u64 	%rd3, %rd7;
	cvta.to.global.u64 	%rd4, %rd5;
	mov.b32 	%r9, 0;
$L__BB3_2:
	mul.wide.u32 	%rd9, %r9, 4;
	add.s64 	%rd10, %rd3, %rd9;
	ld.global.u32 	%r5, [%rd10];
	ld.global.u32 	%r6, [%rd2];
	add.s32 	%r7, %r6, 1;
	st.global.u32 	[%rd2], %r7;
	mul.wide.s32 	%rd11, %r6, 4;
	add.s64 	%rd12, %rd4, %rd11;
	st.global.u32 	[%rd12], %r5;
	{ // callseq 0, 0
	.param .b64 param0;
	st.param.b64 	[param0], %rd5;
	.param .b32 param1;
	st.param.b32 	[param1], %r6;
	call.uni 
	_Z10heapifyBUPPiiii, 
	(
	param0, 
	param1
	);
	} // callseq 0
	add.s32 	%r9, %r9, 1;
	ld.global.u32 	%r8, [%rd1];
	setp.lt.s32 	%p2, %r9, %r8;
	@%p2 bra 	$L__BB3_2;
$L__BB3_3:
	ret;

}


// ===== COMPILED SASS (sm_100) =====

	.target	sm_100

	.elftype	@"ET_EXEC"


//--------------------- .note.nv.tkinfo           --------------------------
	.section	.note.nv.tkinfo,"",@"SHT_NOTE"
	.sectionflags	@"SHF_NOTE_NV_TKINFO"
	.tkinfo
        /*0018*/ 	.word	0x00000002
        /*0030*/ 	.string	""
        /*0030*/ 	.string	"ptxas"
        /*0030*/ 	.string	"Cuda compilation tools, release 13.0, V13.0.88"
        /*0030*/ 	.string	"Build cuda_13.0.r13.0/compiler.36424714_0"
        /*0030*/ 	.string	"-arch sm_100 -m 64 "



//--------------------- .note.nv.cuinfo           --------------------------
	.section	.note.nv.cuinfo,"",@"SHT_NOTE"
	.sectionflags	@"SHF_NOTE_NV_CUINFO"
        /*0018*/ 	.short	0x0002
        /*001a*/ 	.short	0x0064
        /*001c*/ 	.short	0x0082
	.zero		2


//--------------------- .nv.info                  --------------------------
	.section	.nv.info,"",@"SHT_CUDA_INFO"
	.align	4


	//----- nvinfo : EIATTR_REGCOUNT
	.align		4
        /*0000*/ 	.byte	0x04, 0x2f
        /*0002*/ 	.short	(.L_1 - .L_0)
	.align		4
.L_0:
        /*0004*/ 	.word	index@(_Z11Insert_ElemPViPiS1_S0_S1_i)
        /*0008*/ 	.word	0x00000020


	//----- nvinfo : EIATTR_FRAME_SIZE
	.align		4
.L_1:
        /*000c*/ 	.byte	0x04, 0x11
        /*000e*/ 	.short	(.L_3 - .L_2)
	.align		4
.L_2:
        /*0010*/ 	.word	index@(_Z11Insert_ElemPViPiS1_S0_S1_i)
        /*0014*/ 	.word	0x00000000


	//----- nvinfo : EIATTR_REGCOUNT
	.align		4
.L_3:
        /*0018*/ 	.byte	0x04, 0x2f
        /*001a*/ 	.short	(.L_5 - .L_4)
	.align		4
.L_4:
        /*001c*/ 	.word	index@(_Z10setLockVarPiS_S_)
        /*0020*/ 	.word	0x0000000c


	//----- nvinfo : EIATTR_FRAME_SIZE
	.align		4
.L_5:
        /*0024*/ 	.byte	0x04, 0x11
        /*0026*/ 	.short	(.L_7 - .L_6)
	.align		4
.L_6:
        /*0028*/ 	.word	index@(_Z10setLockVarPiS_S_)
        /*002c*/ 	.word	0x00000000


	//----- nvinfo : EIATTR_REGCOUNT
	.align		4
.L_7:
        /*0030*/ 	.byte	0x04, 0x2f
        /*0032*/ 	.short	(.L_9 - .L_8)
	.align		4
.L_8:
        /*0034*/ 	.word	index@(_Z16insertNodeHelperPiS_S_S_)
        /*0038*/ 	.word	0x00000018


	//----- nvinfo : EIATTR_FRAME_SIZE
	.align		4
.L_9:
        /*003c*/ 	.byte	0x04, 0x11
        /*003e*/ 	.short	(.L_11 - .L_10)
	.align		4
.L_10:
        /*0040*/ 	.word	index@($_Z16insertNodeHelperPiS_S_S_$_Z10heapifyBUPPiiii)
        /*0044*/ 	.word	0x00000000


	//----- nvinfo : EIATTR_FRAME_SIZE
	.align		4
.L_11:
        /*0048*/ 	.byte	0x04, 0x11
        /*004a*/ 	.short	(.L_13 - .L_12)
	.align		4
.L_12:
        /*004c*/ 	.word	index@(_Z16insertNodeHelperPiS_S_S_)
        /*0050*/ 	.word	0x00000000


	//----- nvinfo : EIATTR_MIN_STACK_SIZE
	.align		4
.L_13:
        /*0054*/ 	.byte	0x04, 0x12
        /*0056*/ 	.short	(.L_15 - .L_14)
	.align		4
.L_14:
        /*0058*/ 	.word	index@(_Z16insertNodeHelperPiS_S_S_)
        /*005c*/ 	.word	0x00000000


	//----- nvinfo : EIATTR_MIN_STACK_SIZE
	.align		4
.L_15:
        /*0060*/ 	.byte	0x04, 0x12
        /*0062*/ 	.short	(.L_17 - .L_16)
	.align		4
.L_16:
        /*0064*/ 	.word	index@(_Z10setLockVarPiS_S_)
        /*0068*/ 	.word	0x00000000


	//----- nvinfo : EIATTR_MIN_STACK_SIZE
	.align		4
.L_17:
        /*006c*/ 	.byte	0x04, 0x12
        /*006e*/ 	.short	(.L_19 - .L_18)
	.align		4
.L_18:
        /*0070*/ 	.word	index@(_Z11Insert_ElemPViPiS1_S0_S1_i)
        /*0074*/ 	.word	0x00000000
.L_19:


//--------------------- .nv.compat                --------------------------
	.section	.nv.compat,"",@"SHT_CUDA_COMPAT_INFO"
	.align	4
        /*0000*/ 	.byte	0x02, 0x09, 0x00, 0x00, 0x02, 0x02, 0x01, 0x00, 0x02, 0x05, 0x05, 0x00, 0x03, 0x07, 0x01, 0x01
        /*0010*/ 	.byte	0x02, 0x03, 0x00, 0x00, 0x02, 0x06, 0x01, 0x00, 0x04, 0x0b, 0x08, 0x00, 0x09, 0x00, 0x00, 0x00
        /*0020*/ 	.byte	0x00, 0x00, 0x00, 0x00


//--------------------- .nv.info._Z16insertNodeHelperPiS_S_S_ --------------------------
	.section	.nv.info._Z16insertNodeHelperPiS_S_S_,"",@"SHT_CUDA_INFO"
	.sectionflags	@""
	.align	4


	//----- nvinfo : EIATTR_CUDA_API_VERSION
	.align		4
        /*0000*/ 	.byte	0x04, 0x37
        /*0002*/ 	.short	(.L_21 - .L_20)
.L_20:
        /*0004*/ 	.word	0x00000082


	//----- nvinfo : EIATTR_KPARAM_INFO
	.align		4
.L_21:
        /*0008*/ 	.byte	0x04, 0x17
        /*000a*/ 	.short	(.L_23 - .L_22)
.L_22:
        /*000c*/ 	.word	0x00000000
        /*0010*/ 	.short	0x0003
        /*0012*/ 	.short	0x0018
        /*0014*/ 	.byte	0x00, 0xf5, 0x21, 0x00


	//----- nvinfo : EIATTR_KPARAM_INFO
	.align		4
.L_23:
        /*0018*/ 	.byte	0x04, 0x17
        /*001a*/ 	.short	(.L_25 - .L_24)
.L_24:
        /*001c*/ 	.word	0x00000000
        /*0020*/ 	.short	0x0002
        /*0022*/ 	.short	0x0010
        /*0024*/ 	.byte	0x00, 0xf5, 0x21, 0x00


	//----- nvinfo : EIATTR_KPARAM_INFO
	.align		4
.L_25:
        /*0028*/ 	.byte	0x04, 0x17
        /*002a*/ 	.short	(.L_27 - .L_26)
.L_26:
        /*002c*/ 	.word	0x00000000
        /*0030*/ 	.short	0x0001
        /*0032*/ 	.short	0x0008
        /*0034*/ 	.byte	0x00, 0xf5, 0x21, 0x00


	//----- nvinfo : EIATTR_KPARAM_INFO
	.align		4
.L_27:
        /*0038*/ 	.byte	0x04, 0x17
        /*003a*/ 	.short	(.L_29 - .L_28)
.L_28:
        /*003c*/ 	.word	0x00000000
        /*0040*/ 	.short	0x0000
        /*0042*/ 	.short	0x0000
        /*0044*/ 	.byte	0x00, 0xf5, 0x21, 0x00


	//----- nvinfo : EIATTR_SPARSE_MMA_MASK
	.align		4
.L_29:
        /*0048*/ 	.byte	0x03, 0x50
        /*004a*/ 	.short	0x0000


	//----- nvinfo : EIATTR_MAXREG_COUNT
	.align		4
        /*004c*/ 	.byte	0x03, 0x1b
        /*004e*/ 	.short	0x00ff


	//----- nvinfo : EIATTR_MERCURY_ISA_VERSION
	.align		4
        /*0050*/ 	.byte	0x03, 0x5f
        /*0052*/ 	.short	0x0101


	//----- nvinfo : EIATTR_VRC_CTA_INIT_COUNT
	.align		4
        /*0054*/ 	.byte	0x02, 0x4a
	.zero		1
	.zero		1


	//----- nvinfo : EIATTR_EXIT_INSTR_OFFSETS
	.align		4
        /*0058*/ 	.byte	0x04, 0x1c
        /*005a*/ 	.short	(.L_31 - .L_30)


	//   ....[0]....
.L_30:
        /*005c*/ 	.word	0x00000050


	//   ....[1]....
        /*0060*/ 	.word	0x00000180


	//----- nvinfo : EIATTR_CRS_STACK_SIZE
	.align		4
.L_31:
        /*0064*/ 	.byte	0x04, 0x1e
        /*0066*/ 	.short	(.L_33 - .L_32)
.L_32:
        /*0068*/ 	.word	0x00000000


	//----- nvinfo : EIATTR_CBANK_PARAM_SIZE
	.align		4
.L_33:
        /*006c*/ 	.byte	0x03, 0x19
        /*006e*/ 	.short	0x0020


	//----- nvinfo : EIATTR_PARAM_CBANK
	.align		4
        /*0070*/ 	.byte	0x04, 0x0a
        /*0072*/ 	.short	(.L_35 - .L_34)
	.align		4
.L_34:
        /*0074*/ 	.word	index@(.nv.constant0._Z16insertNodeHelperPiS_S_S_)
        /*0078*/ 	.short	0x0380
        /*007a*/ 	.short	0x0020


	//----- nvinfo : EIATTR_SW_WAR
	.align		4
.L_35:
        /*007c*/ 	.byte	0x04, 0x36
        /*007e*/ 	.short	(.L_37 - .L_36)
.L_36:
        /*0080*/ 	.word	0x00000008
.L_37:


//--------------------- .nv.info._Z10setLockVarPiS_S_ --------------------------
	.section	.nv.info._Z10setLockVarPiS_S_,"",@"SHT_CUDA_INFO"
	.sectionflags	@""
	.align	4


	//----- nvinfo : EIATTR_CUDA_API_VERSION
	.align		4
        /*0000*/ 	.byte	0x04, 0x37
        /*0002*/ 	.short	(.L_39 - .L_38)
.L_38:
        /*0004*/ 	.word	0x00000082


	//----- nvinfo : EIATTR_KPARAM_INFO
	.align		4
.L_39:
        /*0008*/ 	.byte	0x04, 0x17
        /*000a*/ 	.short	(.L_41 - .L_40)
.L_40:
        /*000c*/ 	.word	0x00000000
        /*0010*/ 	.short	0x0002
        /*0012*/ 	.short	0x0010
        /*0014*/ 	.byte	0x00, 0xf5, 0x21, 0x00


	//----- nvinfo : EIATTR_KPARAM_INFO
	.align		4
.L_41:
        /*0018*/ 	.byte	0x04, 0x17
        /*001a*/ 	.short	(.L_43 - .L_42)
.L_42:
        /*001c*/ 	.word	0x00000000
        /*0020*/ 	.short	0x0001
        /*0022*/ 	.short	0x0008
        /*0024*/ 	.byte	0x00, 0xf5, 0x21, 0x00


	//----- nvinfo : EIATTR_KPARAM_INFO
	.align		4
.L_43:
        /*0028*/ 	.byte	0x04, 0x17
        /*002a*/ 	.short	(.L_45 - .L_44)
.L_44:
        /*002c*/ 	.word	0x00000000
        /*0030*/ 	.short	0x0000
        /*0032*/ 	.short	0x0000
        /*0034*/ 	.byte	0x00, 0xf5, 0x21, 0x00


	//----- nvinfo : EIATTR_SPARSE_MMA_MASK
	.align		4
.L_45:
        /*0038*/ 	.byte	0x03, 0x50
        /*003a*/ 	.short	0x0000


	//----- nvinfo : EIATTR_MAXREG_COUNT
	.align		4
        /*003c*/ 	.byte	0x03, 0x1b
        /*003e*/ 	.short	0x00ff


	//----- nvinfo : EIATTR_MERCURY_ISA_VERSION
	.align		4
        /*0040*/ 	.byte	0x03, 0x5f
        /*0042*/ 	.short	0x0101


	//----- nvinfo : EIATTR_VRC_CTA_INIT_COUNT
	.align		4
        /*0044*/ 	.byte	0x02, 0x4a
	.zero		1
	.zero		1


	//----- nvinfo : EIATTR_EXIT_INSTR_OFFSETS
	.align		4
        /*0048*/ 	.byte	0x04, 0x1c
        /*004a*/ 	.short	(.L_47 - .L_46)


	//   ....[0]....
.L_46:
        /*004c*/ 	.word	0x00000090


	//   ....[1]....
        /*0050*/ 	.word	0x00000110


	//----- nvinfo : EIATTR_CBANK_PARAM_SIZE
	.align		4
.L_47:
        /*0054*/ 	.byte	0x03, 0x19
        /*0056*/ 	.short	0x0018


	//----- nvinfo : EIATTR_PARAM_CBANK
	.align		4
        /*0058*/ 	.byte	0x04, 0x0a
        /*005a*/ 	.short	(.L_49 - .L_48)
	.align		4
.L_48:
        /*005c*/ 	.word	index@(.nv.constant0._Z10setLockVarPiS_S_)
        /*0060*/ 	.short	0x0380
        /*0062*/ 	.short	0x0018


	//----- nvinfo : EIATTR_SW_WAR
	.align		4
.L_49:
        /*0064*/ 	.byte	0x04, 0x36
        /*0066*/ 	.short	(.L_51 - .L_50)
.L_50:
        /*0068*/ 	.word	0x00000008
.L_51:


//--------------------- .nv.info._Z11Insert_ElemPViPiS1_S0_S1_i --------------------------
	.section	.nv.info._Z11Insert_ElemPViPiS1_S0_S1_i,"",@"SHT_CUDA_INFO"
	.sectionflags	@""
	.align	4


	//----- nvinfo : EIATTR_CUDA_API_VERSION
	.align		4
        /*0000*/ 	.byte	0x04, 0x37
        /*0002*/ 	.short	(.L_53 - .L_52)
.L_52:
        /*0004*/ 	.word	0x00000082


	//----- nvinfo : EIATTR_KPARAM_INFO
	.align		4
.L_53:
        /*0008*/ 	.byte	0x04, 0x17
        /*000a*/ 	.short	(.L_55 - .L_54)
.L_54:
        /*000c*/ 	.word	0x00000000
        /*0010*/ 	.short	0x0005
        /*0012*/ 	.short	0x0028
        /*0014*/ 	.byte	0x00, 0xf0, 0x11, 0x00


	//----- nvinfo : EIATTR_KPARAM_INFO
	.align		4
.L_55:
        /*0018*/ 	.byte	0x04, 0x17
        /*001a*/ 	.short	(.L_57 - .L_56)
.L_56:
        /*001c*/ 	.word	0x00000000
        /*0020*/ 	.short	0x0004
        /*0022*/ 	.short	0x0020
        /*0024*/ 	.byte	0x00, 0xf5, 0x21, 0x00


	//----- nvinfo : EIATTR_KPARAM_INFO
	.align		4
.L_57:
        /*0028*/ 	.byte	0x04, 0x17
        /*002a*/ 	.short	(.L_59 - .L_58)
.L_58:
        /*002c*/ 	.word	0x00000000
        /*0030*/ 	.short	0x0003
        /*0032*/ 	.short	0x0018
        /*0034*/ 	.byte	0x00, 0xf5, 0x21, 0x00


	//----- nvinfo : EIATTR_KPARAM_INFO
	.align		4
.L_59:
        /*0038*/ 	.byte	0x04, 0x17
        /*003a*/ 	.short	(.L_61 - .L_60)
.L_60:
        /*003c*/ 	.word	0x00000000
        /*0040*/ 	.short	0x0002
        /*0042*/ 	.short	0x0010
        /*0044*/ 	.byte	0x00, 0xf5, 0x21, 0x00


	//----- nvinfo : EIATTR_KPARAM_INFO
	.align		4
.L_61:
        /*0048*/ 	.byte	0x04, 0x17
        /*004a*/ 	.short	(.L_63 - .L_62)
.L_62:
        /*004c*/ 	.word	0x00000000
        /*0050*/ 	.short	0x0001
        /*0052*/ 	.short	0x0008
        /*0054*/ 	.byte	0x00, 0xf5, 0x21, 0x00


	//----- nvinfo : EIATTR_KPARAM_INFO
	.align		4
.L_63:
        /*0058*/ 	.byte	0x04, 0x17
        /*005a*/ 	.short	(.L_65 - .L_64)
.L_64:
        /*005c*/ 	.word	0x00000000
        /*0060*/ 	.short	0x0000
        /*0062*/ 	.short	0x0000
        /*0064*/ 	.byte	0x00, 0xf5, 0x21, 0x00


	//----- nvinfo : EIATTR_SPARSE_MMA_MASK
	.align		4
.L_65:
        /*0068*/ 	.byte	0x03, 0x50
        /*006a*/ 	.short	0x0000


	//----- nvinfo : EIATTR_MAXREG_COUNT
	.align		4
        /*006c*/ 	.byte	0x03, 0x1b
        /*006e*/ 	.short	0x00ff


	//----- nvinfo : EIATTR_MERCURY_ISA_VERSION
	.align		4
        /*0070*/ 	.byte	0x03, 0x5f
        /*0072*/ 	.short	0x0101


	//----- nvinfo : EIATTR_VRC_CTA_INIT_COUNT
	.align		4
        /*0074*/ 	.byte	0x02, 0x4a
	.zero		1
	.zero		1


	//----- nvinfo : EIATTR_EXIT_INSTR_OFFSETS
	.align		4
        /*0078*/ 	.byte	0x04, 0x1c
        /*007a*/ 	.short	(.L_67 - .L_66)


	//   ....[0]....
.L_66:
        /*007c*/ 	.word	0x00000090


	//   ....[1]....
        /*0080*/ 	.word	0x00001e00


	//   ....[2]....
        /*0084*/ 	.word	0x00001ff0


	//   ....[3]....
        /*0088*/ 	.word	0x00002020


	//----- nvinfo : EIATTR_CRS_STACK_SIZE
	.align		4
.L_67:
        /*008c*/ 	.byte	0x04, 0x1e
        /*008e*/ 	.short	(.L_69 - .L_68)
.L_68:
        /*0090*/ 	.word	0x00000000


	//----- nvinfo : EIATTR_CBANK_PARAM_SIZE
	.align		4
.L_69:
        /*0094*/ 	.byte	0x03, 0x19
        /*0096*/ 	.short	0x002c


	//----- nvinfo : EIATTR_PARAM_CBANK
	.align		4
        /*0098*/ 	.byte	0x04, 0x0a
        /*009a*/ 	.short	(.L_71 - .L_70)
	.align		4
.L_70:
        /*009c*/ 	.word	index@(.nv.constant0._Z11Insert_ElemPViPiS1_S0_S1_i)
        /*00a0*/ 	.short	0x0380
        /*00a2*/ 	.short	0x002c


	//----- nvinfo : EIATTR_SW_WAR
	.align		4
.L_71:
        /*00a4*/ 	.byte	0x04, 0x36
        /*00a6*/ 	.short	(.L_73 - .L_72)
.L_72:
        /*00a8*/ 	.word	0x00000008
.L_73:


//--------------------- .nv.callgraph             --------------------------
	.section	.nv.callgraph,"",@"SHT_CUDA_CALLGRAPH"
	.align	4
	.sectionentsize	8
	.align		4
        /*0000*/ 	.word	0x00000000
	.align		4
        /*0004*/ 	.word	0xffffffff
	.align		4
        /*0008*/ 	.word	0x00000000
	.align		4
        /*000c*/ 	.word	0xfffffffe
	.align		4
        /*0010*/ 	.word	0x00000000
	.align		4
        /*0014*/ 	.word	0xfffffffd
	.align		4
        /*0018*/ 	.word	0x00000000
	.align		4
        /*001c*/ 	.word	0xfffffffc


//--------------------- .text._Z16insertNodeHelperPiS_S_S_ --------------------------
	.section	.text._Z16insertNodeHelperPiS_S_S_,"ax",@progbits
	.align	128
        .global         _Z16insertNodeHelperPiS_S_S_
        .type           _Z16insertNodeHelperPiS_S_S_,@function
        .size           _Z16insertNodeHelperPiS_S_S_,(.L_x_28 - _Z16insertNodeHelperPiS_S_S_)
        .other          _Z16insertNodeHelperPiS_S_S_,@"STO_CUDA_ENTRY STV_DEFAULT"
_Z16insertNodeHelperPiS_S_S_:
.text._Z16insertNodeHelperPiS_S_S_:
[----:B------:R-:W-:Y:S08]  /*0000*/  LDC R1, c[0x0][0x37c] ;  /* 0x0000df00ff017b82 */ /* 0x000ff00000000800 */
[----:B------:R-:W0:Y:S01]  /*0010*/  LDC.64 R2, c[0x0][0x398] ;  /* 0x0000e600ff027b82 */ /* 0x000e220000000a00 */
[----:B------:R-:W0:Y:S02]  /*0020*/  LDCU.64 UR4, c[0x0][0x358] ;  /* 0x00006b00ff0477ac */ /* 0x000e240008000a00 */
[----:B0-----:R-:W2:Y:S02]  /*0030*/  LDG.E R2, desc[UR4][R2.64] ;  /* 0x0000000402027981 */ /* 0x001ea4000c1e1900 */
[----:B--2---:R-:W-:-:S13]  /*0040*/  ISETP.GE.AND P0, PT, R2, 0x1, PT ;  /* 0x000000010200780c */ /* 0x004fda0003f06270 */
[----:B------:R-:W-:Y:S05]  /*0050*/  @!P0 EXIT ;  /* 0x000000000000894d */ /* 0x000fea0003800000 */
[----:B------:R-:W0:Y:S01]  /*0060*/  LDC.64 R4, c[0x0][0x380] ;  /* 0x0000e000ff047b82 */ /* 0x000e220000000a00 */
[----:B------:R-:W-:-:S07]  /*0070*/  IMAD.MOV.U32 R7, RZ, RZ, RZ ;  /* 0x000000ffff077224 */ /* 0x000fce00078e00ff */
[----:B------:R-:W1:Y:S02]  /*0080*/  LDC.64 R2, c[0x0][0x390] ;  /* 0x0000e400ff027b82 */ /* 0x000e640000000a00 */
.L_x_0:
[----:B------:R-:W2:Y:S01]  /*0090*/  LDC.64 R10, c[0x0][0x388] ;  /* 0x0000e200ff0a7b82 */ /* 0x000ea20000000a00 */
[----:B-1----:R-:W-:-:S06]  /*00a0*/  IMAD.WIDE.U32 R8, R7, 0x4, R2 ;  /* 0x0000000407087825 */ /* 0x002fcc00078e0002 */
[----:B------:R-:W3:Y:S04]  /*00b0*/  LDG.E R9, desc[UR4][R8.64] ;  /* 0x0000000408097981 */ /* 0x000ee8000c1e1900 */
[----:B--2---:R-:W2:Y:S01]  /*00c0*/  LDG.E R15, desc[UR4][R10.64] ;  /* 0x000000040a0f7981 */ /* 0x004ea2000c1e1900 */
[----:B------:R-:W-:Y:S01]  /*00d0*/  MOV R14, 0x130 ;  /* 0x00000130000e7802 */ /* 0x000fe20000000f00 */
[C---:B--2---:R-:W-:Y:S02]  /*00e0*/  VIADD R17, R15.reuse, 0x1 ;  /* 0x000000010f117836 */ /* 0x044fe40000000000 */
[----:B0-----:R-:W-:-:S03]  /*00f0*/  IMAD.WIDE R12, R15, 0x4, R4 ;  /* 0x000000040f0c7825 */ /* 0x001fc600078e0204 */
[----:B------:R0:W-:Y:S04]  /*0100*/  STG.E desc[UR4][R10.64], R17 ;  /* 0x000000110a007986 */ /* 0x0001e8000c101904 */
[----:B---3--:R0:W-:Y:S02]  /*0110*/  STG.E desc[UR4][R12.64], R9 ;  /* 0x000000090c007986 */ /* 0x0081e4000c101904 */
[----:B0-----:R-:W-:Y:S05]  /*0120*/  CALL.REL.NOINC `($_Z16insertNodeHelperPiS_S_S_$_Z10heapifyBUPPiiii) ;  /* 0x0000000000187944 */ /* 0x001fea0003c00000 */
[----:B------:R-:W0:Y:S02]  /*0130*/  LDC.64 R8, c[0x0][0x398] ;  /* 0x0000e600ff087b82 */ /* 0x000e240000000a00 */
[----:B0-----:R-:W2:Y:S01]  /*0140*/  LDG.E R8, desc[UR4][R8.64] ;  /* 0x0000000408087981 */ /* 0x001ea2000c1e1900 */
[----:B------:R-:W-:-:S04]  /*0150*/  IADD3 R7, PT, PT, R7, 0x1, RZ ;  /* 0x0000000107077810 */ /* 0x000fc80007ffe0ff */
[----:B--2---:R-:W-:-:S13]  /*0160*/  ISETP.GE.AND P0, PT, R7, R8, PT ;  /* 0x000000080700720c */ /* 0x004fda0003f06270 */
[----:B------:R-:W-:Y:S05]  /*0170*/  @!P0 BRA `(.L_x_0) ;  /* 0xfffffffc00c48947 */ /* 0x000fea000383ffff */
[----:B------:R-:W-:Y:S05]  /*0180*/  EXIT ;  /* 0x000000000000794d */ /* 0x000fea0003800000 */
        .type           $_Z16insertNodeHelperPiS_S_S_$_Z10heapifyBUPPiiii,@function
        .size           $_Z16insertNodeHelperPiS_S_S_$_Z10heapifyBUPPiiii,(.L_x_28 - $_Z16insertNodeHelperPiS_S_S_$_Z10heapifyBUPPiiii)
$_Z16insertNodeHelperPiS_S_S_$_Z10heapifyBUPPiiii:
[----:B------:R-:W0:Y:S01]  /*0190*/  LDC.64 R8, c[0x0][0x380] ;  /* 0x0000e000ff087b82 */ /* 0x000e220000000a00 */
[----:B------:R-:W-:Y:S01]  /*01a0*/  ISETP.GE.AND P0, PT, R15, RZ, PT ;  /* 0x000000ff0f00720c */ /* 0x000fe20003f06270 */
[----:B------:R-:W-:Y:S01]  /*01b0*/  IMAD.MOV.U32 R11, RZ, RZ, 0x0 ;  /* 0x00000000ff0b7424 */ /* 0x000fe200078e00ff */
[----:B------:R-:W-:Y:S01]  /*01c0*/  MOV R10, R14 ;  /* 0x0000000e000a7202 */ /* 0x000fe20000000f00 */
[----:B------:R-:W0:Y:S01]  /*01d0*/  LDCU.64 UR6, c[0x0][0x358] ;  /* 0x00006b00ff0677ac */ /* 0x000e220008000a00 */
[----:B------:R-:W-:-:S09]  /*01e0*/  IMAD.MOV.U32 R17, RZ, RZ, R15 ;  /* 0x000000ffff117224 */ /* 0x000fd200078e000f */
[----:B0-----:R-:W-:Y:S05]  /*01f0*/  @!P0 RET.REL.NODEC R10 `(_Z16insertNodeHelperPiS_S_S_) ;  /* 0xfffffffc0a808950 */ /* 0x001fea0003c3ffff */
.L_x_1:
[C---:B0-----:R-:W-:Y:S01]  /*0200*/  IADD3 R0, PT, PT, R17.reuse, -0x1, RZ ;  /* 0xffffffff11007810 */ /* 0x041fe20007ffe0ff */
[----:B------:R-:W-:-:S03]  /*0210*/  IMAD.WIDE.U32 R10, R17, 0x4, R8 ;  /* 0x00000004110a7825 */ /* 0x000fc600078e0008 */
[----:B------:R-:W-:Y:S02]  /*0220*/  LEA.HI R0, R0, R0, RZ, 0x1 ;  /* 0x0000000000007211 */ /* 0x000fe400078f08ff */
[----:B------:R-:W2:Y:S02]  /*0230*/  LDG.E R21, desc[UR6][R10.64] ;  /* 0x000000060a157981 */ /* 0x000ea4000c1e1900 */
[----:B------:R-:W-:-:S05]  /*0240*/  SHF.R.S32.HI R19, RZ, 0x1, R0 ;  /* 0x00000001ff137819 */ /* 0x000fca0000011400 */
[----:B------:R-:W-:-:S05]  /*0250*/  IMAD.WIDE.U32 R12, R19, 0x4, R8 ;  /* 0x00000004130c7825 */ /* 0x000fca00078e0008 */
[----:B------:R-:W2:Y:S01]  /*0260*/  LDG.E R0, desc[UR6][R12.64] ;  /* 0x000000060c007981 */ /* 0x000ea2000c1e1900 */
[----:B------:R-:W-:Y:S01]  /*0270*/  IMAD.MOV.U32 R15, RZ, RZ, 0x0 ;  /* 0x00000000ff0f7424 */ /* 0x000fe200078e00ff */
[----:B--2---:R-:W-:-:S13]  /*0280*/  ISETP.GE.AND P0, PT, R21, R0, PT ;  /* 0x000000001500720c */ /* 0x004fda0003f06270 */
[----:B------:R-:W-:Y:S05]  /*0290*/  @P0 RET.REL.NODEC R14 `(_Z16insertNodeHelperPiS_S_S_) ;  /* 0xfffffffc0e580950 */ /* 0x000fea0003c3ffff */
[----:B------:R-:W-:Y:S01]  /*02a0*/  ISETP.GT.AND P0, PT, R17, -0x1, PT ;  /* 0xffffffff1100780c */ /* 0x000fe20003f04270 */
[----:B------:R0:W-:Y:S01]  /*02b0*/  STG.E desc[UR6][R12.64], R21 ;  /* 0x000000150c007986 */ /* 0x0001e2000c101906 */
[----:B------:R-:W-:-:S03]  /*02c0*/  MOV R17, R19 ;  /* 0x0000001300117202 */ /* 0x000fc60000000f00 */
[----:B------:R0:W-:Y:S08]  /*02d0*/  STG.E desc[UR6][R10.64], R0 ;  /* 0x000000000a007986 */ /* 0x0001f0000c101906 */
[----:B------:R-:W-:Y:S05]  /*02e0*/  @P0 BRA `(.L_x_1) ;  /* 0xfffffffc00c40947 */ /* 0x000fea000383ffff */
[----:B------:R-:W-:Y:S02]  /*02f0*/  HFMA2 R9, -RZ, RZ, 0, 0 ;  /* 0x00000000ff097431 */ /* 0x000fe400000001ff */
[----:B------:R-:W-:-:S04]  /*0300*/  IMAD.MOV.U32 R8, RZ, RZ, R14 ;  /* 0x000000ffff087224 */ /* 0x000fc800078e000e */
[----:B0-----:R-:W-:Y:S05]  /*0310*/  RET.REL.NODEC R8 `(_Z16insertNodeHelperPiS_S_S_) ;  /* 0xfffffffc08387950 */ /* 0x001fea0003c3ffff */
.L_x_2:
[----:B------:R-:W-:-:S00]  /*0320*/  BRA `(.L_x_2) ;  /* 0xfffffffc00fc7947 */ /* 0x000fc0000383ffff */
[----:B------:R-:W-:-:S00]  /*0330*/  NOP ;  /* 0x0000000000007918 */ /* 0x000fc00000000000 */
        /* <DEDUP_REMOVED lines=12> */
.L_x_28:


//--------------------- .text._Z10setLockVarPiS_S_ --------------------------
	.section	.text._Z10setLockVarPiS_S_,"ax",@progbits
	.align	128
        .global         _Z10setLockVarPiS_S_
        .type           _Z10setLockVarPiS_S_,@function
        .size           _Z10setLockVarPiS_S_,(.L_x_30 - _Z10setLockVarPiS_S_)
        .other          _Z10setLockVarPiS_S_,@"STO_CUDA_ENTRY STV_DEFAULT"
_Z10setLockVarPiS_S_:
.text._Z10setLockVarPiS_S_:
[----:B------:R-:W-:Y:S08]  /*0000*/  LDC R1, c[0x0][0x37c] ;  /* 0x0000df00ff017b82 */ /* 0x000ff00000000800 */
[----:B------:R-:W0:Y:S01]  /*0010*/  LDC.64 R2, c[0x0][0x390] ;  /* 0x0000e400ff027b82 */ /* 0x000e220000000a00 */
[----:B------:R-:W0:Y:S02]  /*0020*/  LDCU.64 UR4, c[0x0][0x358] ;  /* 0x00006b00ff0477ac */ /* 0x000e240008000a00 */
[----:B0-----:R-:W2:Y:S05]  /*0030*/  LDG.E R3, desc[UR4][R2.64] ;  /* 0x0000000402037981 */ /* 0x001eaa000c1e1900 */
[----:B------:R-:W0:Y:S01]  /*0040*/  S2UR UR6, SR_CTAID.X ;  /* 0x00000000000679c3 */ /* 0x000e220000002500 */
[----:B------:R-:W0:Y:S07]  /*0050*/  S2R R5, SR_TID.X ;  /* 0x0000000000057919 */ /* 0x000e2e0000002100 */
[----:B------:R-:W0:Y:S02]  /*0060*/  LDC R0, c[0x0][0x360] ;  /* 0x0000d800ff007b82 */ /* 0x000e240000000800 */
[----:B0-----:R-:W-:-:S05]  /*0070*/  IMAD R0, R0, UR6, R5 ;  /* 0x0000000600007c24 */ /* 0x001fca000f8e0205 */
[----:B--2---:R-:W-:-:S13]  /*0080*/  ISETP.GE.AND P0, PT, R0, R3, PT ;  /* 0x000000030000720c */ /* 0x004fda0003f06270 */
[----:B------:R-:W-:Y:S05]  /*0090*/  @P0 EXIT ;  /* 0x000000000000094d */ /* 0x000fea0003800000 */
[----:B------:R-:W0:Y:S08]  /*00a0*/  LDC.64 R2, c[0x0][0x380] ;  /* 0x0000e000ff027b82 */ /* 0x000e300000000a00 */
[----:B------:R-:W1:Y:S01]  /*00b0*/  LDC.64 R4, c[0x0][0x388] ;  /* 0x0000e200ff047b82 */ /* 0x000e620000000a00 */
[----:B0-----:R-:W2:Y:S01]  /*00c0*/  LDG.E R3, desc[UR4][R2.64] ;  /* 0x0000000402037981 */ /* 0x001ea2000c1e1900 */
[----:B------:R-:W-:Y:S01]  /*00d0*/  HFMA2 R9, -RZ, RZ, 0, 5.9604644775390625e-08 ;  /* 0x00000001ff097431 */ /* 0x000fe200000001ff */
[----:B--2---:R-:W-:-:S05]  /*00e0*/  IADD3 R7, PT, PT, R0, R3, RZ ;  /* 0x0000000300077210 */ /* 0x004fca0007ffe0ff */
[----:B-1----:R-:W-:-:S05]  /*00f0*/  IMAD.WIDE R4, R7, 0x4, R4 ;  /* 0x0000000407047825 */ /* 0x002fca00078e0204 */
[----:B------:R-:W-:Y:S01]  /*0100*/  STG.E desc[UR4][R4.64], R9 ;  /* 0x0000000904007986 */ /* 0x000fe2000c101904 */
[----:B------:R-:W-:Y:S05]  /*0110*/  EXIT ;  /* 0x000000000000794d */ /* 0x000fea0003800000 */
.L_x_3:
        /* <DEDUP_REMOVED lines=14> */
.L_x_30:


//--------------------- .text._Z11Insert_ElemPViPiS1_S0_S1_i --------------------------
	.section	.text._Z11Insert_ElemPViPiS1_S0_S1_i,"ax",@progbits
	.align	128
        .global         _Z11Insert_ElemPViPiS1_S0_S1_i
        .type           _Z11Insert_ElemPViPiS1_S0_S1_i,@function
        .size           _Z11Insert_ElemPViPiS1_S0_S1_i,(.L_x_31 - _Z11Insert_ElemPViPiS1_S0_S1_i)
        .other          _Z11Insert_ElemPViPiS1_S0_S1_i,@"STO_CUDA_ENTRY STV_DEFAULT"
_Z11Insert_ElemPViPiS1_S0_S1_i:
.text._Z11Insert_ElemPViPiS1_S0_S1_i:
        /* <DEDUP_REMOVED lines=10> */
[----:B------:R-:W0:Y:S01]  /*00a0*/  LDC.64 R6, c[0x0][0x390] ;  /* 0x0000e400ff067b82 */ /* 0x000e220000000a00 */
[----:B------:R-:W-:-:S07]  /*00b0*/  IMAD.MOV.U32 R5, RZ, RZ, 0x5f5e100 ;  /* 0x05f5e100ff057424 */ /* 0x000fce00078e00ff */
[----:B------:R-:W1:Y:S01]  /*00c0*/  LDC R4, c[0x0][0x3a8] ;  /* 0x0000ea00ff047b82 */ /* 0x000e620000000800 */
[----:B0-----:R-:W2:Y:S01]  /*00d0*/  ATOMG.E.INC.STRONG.GPU PT, R5, desc[UR6][R6.64], R5 ;  /* 0x80000005060579a8 */ /* 0x001ea200099ef106 */
[----:B-1----:R-:W-:Y:S01]  /*00e0*/  ISETP.GE.AND P0, PT, R4, 0x1, PT ;  /* 0x000000010400780c */ /* 0x002fe20003f06270 */
[----:B--2---:R-:W-:-:S12]  /*00f0*/  IMAD R22, R5, R4, RZ ;  /* 0x0000000405167224 */ /* 0x004fd800078e02ff */
[----:B------:R-:W-:Y:S05]  /*0100*/  @!P0 BRA `(.L_x_4) ;  /* 0x0000000400b88947 */ /* 0x000fea0003800000 */
[C---:B------:R-:W-:Y:S01]  /*0110*/  ISETP.GE.U32.AND P0, PT, R4.reuse, 0x10, PT ;  /* 0x000000100400780c */ /* 0x040fe20003f06070 */
[----:B------:R-:W-:Y:S01]  /*0120*/  IMAD.MOV.U32 R7, RZ, RZ, RZ ;  /* 0x000000ffff077224 */ /* 0x000fe200078e00ff */
[----:B------:R-:W-:-:S04]  /*0130*/  LOP3.LUT R0, R4, 0xf, RZ, 0xc0, !PT ;  /* 0x0000000f04007812 */ /* 0x000fc800078ec0ff */
[----:B------:R-:W-:-:S07]  /*0140*/  ISETP.NE.AND P1, PT, R0, RZ, PT ;  /* 0x000000ff0000720c */ /* 0x000fce0003f25270 */
[----:B------:R-:W-:Y:S06]  /*0150*/  @!P0 BRA `(.L_x_5) ;  /* 0x0000000000ac8947 */ /* 0x000fec0003800000 */
[----:B------:R-:W-:Y:S01]  /*0160*/  LOP3.LUT R7, R4, 0x7ffffff0, RZ, 0xc0, !PT ;  /* 0x7ffffff004077812 */ /* 0x000fe200078ec0ff */
[----:B------:R-:W-:-:S06]  /*0170*/  UMOV UR4, URZ ;  /* 0x000000ff00047c82 */ /* 0x000fcc0008000000 */
.L_x_6:
[----:B------:R-:W0:Y:S01]  /*0180*/  LDC.64 R8, c[0x0][0x388] ;  /* 0x0000e200ff087b82 */ /* 0x000e220000000a00 */
[----:B----4-:R-:W-:-:S04]  /*0190*/  IMAD R11, R3, R4, UR4 ;  /* 0x00000004030b7e24 */ /* 0x010fc8000f8e0204 */
[----:B0-----:R-:W-:-:S03]  /*01a0*/  IMAD.WIDE R8, R11, 0x4, R8 ;  /* 0x000000040b087825 */ /* 0x001fc600078e0208 */
[----:B------:R-:W0:Y:S02]  /*01b0*/  LDC.64 R10, c[0x0][0x380] ;  /* 0x0000e000ff0a7b82 */ /* 0x000e240000000a00 */
[----:B------:R-:W2:Y:S01]  /*01c0*/  LDG.E R13, desc[UR6][R8.64] ;  /* 0x00000006080d7981 */ /* 0x000ea2000c1e1900 */
[----:B------:R-:W-:-:S04]  /*01d0*/  VIADD R15, R22, UR4 ;  /* 0x00000004160f7c36 */ /* 0x000fc80008000000 */
[----:B0-----:R-:W-:-:S05]  /*01e0*/  IMAD.WIDE R10, R15, 0x4, R10 ;  /* 0x000000040f0a7825 */ /* 0x001fca00078e020a */
[----:B--2---:R0:W-:Y:S04]  /*01f0*/  STG.E.STRONG.SYS desc[UR6][R10.64], R13 ;  /* 0x0000000d0a007986 */ /* 0x0041e8000c115906 */
[----:B------:R-:W2:Y:S04]  /*0200*/  LDG.E R15, desc[UR6][R8.64+0x4] ;  /* 0x00000406080f7981 */ /* 0x000ea8000c1e1900 */
[----:B--2---:R1:W-:Y:S04]  /*0210*/  STG.E.STRONG.SYS desc[UR6][R10.64+0x4], R15 ;  /* 0x0000040f0a007986 */ /* 0x0043e8000c115906 */
[----:B------:R-:W2:Y:S04]  /*0220*/  LDG.E R17, desc[UR6][R8.64+0x8] ;  /* 0x0000080608117981 */ /* 0x000ea8000c1e1900 */
[----:B--2---:R2:W-:Y:S04]  /*0230*/  STG.E.STRONG.SYS desc[UR6][R10.64+0x8], R17 ;  /* 0x000008110a007986 */ /* 0x0045e8000c115906 */
[----:B------:R-:W3:Y:S04]  /*0240*/  LDG.E R19, desc[UR6][R8.64+0xc] ;  /* 0x00000c0608137981 */ /* 0x000ee8000c1e1900 */
[----:B---3--:R3:W-:Y:S04]  /*0250*/  STG.E.STRONG.SYS desc[UR6][R10.64+0xc], R19 ;  /* 0x00000c130a007986 */ /* 0x0087e8000c115906 */
[----:B------:R-:W4:Y:S04]  /*0260*/  LDG.E R21, desc[UR6][R8.64+0x10] ;  /* 0x0000100608157981 */ /* 0x000f28000c1e1900 */
[----:B----4-:R4:W-:Y:S04]  /*0270*/  STG.E.STRONG.SYS desc[UR6][R10.64+0x10], R21 ;  /* 0x000010150a007986 */ /* 0x0109e8000c115906 */
[----:B------:R-:W5:Y:S04]  /*0280*/  LDG.E R23, desc[UR6][R8.64+0x14] ;  /* 0x0000140608177981 */ /* 0x000f68000c1e1900 */
[----:B-----5:R5:W-:Y:S04]  /*0290*/  STG.E.STRONG.SYS desc[UR6][R10.64+0x14], R23 ;  /* 0x000014170a007986 */ /* 0x020be8000c115906 */
[----:B0-----:R-:W2:Y:S04]  /*02a0*/  LDG.E R13, desc[UR6][R8.64+0x18] ;  /* 0x00001806080d7981 */ /* 0x001ea8000c1e1900 */
[----:B--2---:R0:W-:Y:S04]  /*02b0*/  STG.E.STRONG.SYS desc[UR6][R10.64+0x18], R13 ;  /* 0x0000180d0a007986 */ /* 0x0041e8000c115906 */
[----:B-1----:R-:W2:Y:S04]  /*02c0*/  LDG.E R15, desc[UR6][R8.64+0x1c] ;  /* 0x00001c06080f7981 */ /* 0x002ea8000c1e1900 */
[----:B--2---:R1:W-:Y:S04]  /*02d0*/  STG.E.STRONG.SYS desc[UR6][R10.64+0x1c], R15 ;  /* 0x00001c0f0a007986 */ /* 0x0043e8000c115906 */
[----:B------:R-:W2:Y:S04]  /*02e0*/  LDG.E R17, desc[UR6][R8.64+0x20] ;  /* 0x0000200608117981 */ /* 0x000ea8000c1e1900 */
[----:B--2---:R2:W-:Y:S04]  /*02f0*/  STG.E.STRONG.SYS desc[UR6][R10.64+0x20], R17 ;  /* 0x000020110a007986 */ /* 0x0045e8000c115906 */
[----:B---3--:R-:W3:Y:S04]  /*0300*/  LDG.E R19, desc[UR6][R8.64+0x24] ;  /* 0x0000240608137981 */ /* 0x008ee8000c1e1900 */
[----:B---3--:R3:W-:Y:S04]  /*0310*/  STG.E.STRONG.SYS desc[UR6][R10.64+0x24], R19 ;  /* 0x000024130a007986 */ /* 0x0087e8000c115906 */
[----:B----4-:R-:W4:Y:S04]  /*0320*/  LDG.E R21, desc[UR6][R8.64+0x28] ;  /* 0x0000280608157981 */ /* 0x010f28000c1e1900 */
[----:B----4-:R4:W-:Y:S04]  /*0330*/  STG.E.STRONG.SYS desc[UR6][R10.64+0x28], R21 ;  /* 0x000028150a007986 */ /* 0x0109e8000c115906 */
[----:B-----5:R-:W5:Y:S04]  /*0340*/  LDG.E R23, desc[UR6][R8.64+0x2c] ;  /* 0x00002c0608177981 */ /* 0x020f68000c1e1900 */
[----:B-----5:R4:W-:Y:S04]  /*0350*/  STG.E.STRONG.SYS desc[UR6][R10.64+0x2c], R23 ;  /* 0x00002c170a007986 */ /* 0x0209e8000c115906 */
[----:B0-----:R-:W5:Y:S04]  /*0360*/  LDG.E R13, desc[UR6][R8.64+0x30] ;  /* 0x00003006080d7981 */ /* 0x001f68000c1e1900 */
[----:B-----5:R4:W-:Y:S04]  /*0370*/  STG.E.STRONG.SYS desc[UR6][R10.64+0x30], R13 ;  /* 0x0000300d0a007986 */ /* 0x0209e8000c115906 */
[----:B-1----:R-:W5:Y:S04]  /*0380*/  LDG.E R15, desc[UR6][R8.64+0x34] ;  /* 0x00003406080f7981 */ /* 0x002f68000c1e1900 */
[----:B-----5:R4:W-:Y:S04]  /*0390*/  STG.E.STRONG.SYS desc[UR6][R10.64+0x34], R15 ;  /* 0x0000340f0a007986 */ /* 0x0209e8000c115906 */
[----:B--2---:R-:W2:Y:S04]  /*03a0*/  LDG.E R17, desc[UR6][R8.64+0x38] ;  /* 0x0000380608117981 */ /* 0x004ea8000c1e1900 */
[----:B--2---:R4:W-:Y:S04]  /*03b0*/  STG.E.STRONG.SYS desc[UR6][R10.64+0x38], R17 ;  /* 0x000038110a007986 */ /* 0x0049e8000c115906 */
[----:B---3--:R-:W2:Y:S01]  /*03c0*/  LDG.E R19, desc[UR6][R8.64+0x3c] ;  /* 0x00003c0608137981 */ /* 0x008ea2000c1e1900 */
[----:B------:R-:W-:-:S06]  /*03d0*/  UIADD3 UR4, UPT, UPT, UR4, 0x10, URZ ;  /* 0x0000001004047890 */ /* 0x000fcc000fffe0ff */
[----:B------:R-:W-:Y:S01]  /*03e0*/  ISETP.NE.AND P0, PT, R7, UR4, PT ;  /* 0x0000000407007c0c */ /* 0x000fe2000bf05270 */
[----:B--2---:R4:W-:-:S12]  /*03f0*/  STG.E.STRONG.SYS desc[UR6][R10.64+0x3c], R19 ;  /* 0x00003c130a007986 */ /* 0x0049d8000c115906 */
[----:B------:R-:W-:Y:S05]  /*0400*/  @P0 BRA `(.L_x_6) ;  /* 0xfffffffc005c0947 */ /* 0x000fea000383ffff */
.L_x_5:
[----:B------:R-:W-:Y:S05]  /*0410*/  @!P1 BRA `(.L_x_4) ;  /* 0x0000000000f49947 */ /* 0x000fea0003800000 */
[----:B------:R-:W-:Y:S02]  /*0420*/  ISETP.GE.U32.AND P0, PT, R0, 0x8, PT ;  /* 0x000000080000780c */ /* 0x000fe40003f06070 */
[----:B------:R-:W-:-:S04]  /*0430*/  LOP3.LUT R2, R4, 0x7, RZ, 0xc0, !PT ;  /* 0x0000000704027812 */ /* 0x000fc800078ec0ff */
[----:B------:R-:W-:-:S07]  /*0440*/  ISETP.NE.AND P1, PT, R2, RZ, PT ;  /* 0x000000ff0200720c */ /* 0x000fce0003f25270 */
[----:B------:R-:W-:Y:S06]  /*0450*/  @!P0 BRA `(.L_x_7) ;  /* 0x00000000005c8947 */ /* 0x000fec0003800000 */
[----:B------:R-:W0:Y:S01]  /*0460*/  LDC.64 R8, c[0x0][0x388] ;  /* 0x0000e200ff087b82 */ /* 0x000e220000000a00 */
[----:B----4-:R-:W-:-:S04]  /*0470*/  IMAD R11, R3, R4, R7 ;  /* 0x00000004030b7224 */ /* 0x010fc800078e0207 */
[----:B0-----:R-:W-:-:S03]  /*0480*/  IMAD.WIDE R8, R11, 0x4, R8 ;  /* 0x000000040b087825 */ /* 0x001fc600078e0208 */
[----:B------:R-:W0:Y:S02]  /*0490*/  LDC.64 R10, c[0x0][0x380] ;  /* 0x0000e000ff0a7b82 */ /* 0x000e240000000a00 */
[----:B------:R-:W2:Y:S01]  /*04a0*/  LDG.E R13, desc[UR6][R8.64] ;  /* 0x00000006080d7981 */ /* 0x000ea2000c1e1900 */
[----:B------:R-:W-:-:S05]  /*04b0*/  IADD3 R15, PT, PT, R22, R7, RZ ;  /* 0x00000007160f7210 */ /* 0x000fca0007ffe0ff */
        /* <DEDUP_REMOVED lines=8> */
[----:B------:R-:W3:Y:S04]  /*0540*/  LDG.E R21, desc[UR6][R8.64+0x10] ;  /* 0x0000100608157981 */ /* 0x000ee8000c1e1900 */
[----:B---3--:R2:W-:Y:S04]  /*0550*/  STG.E.STRONG.SYS desc[UR6][R10.64+0x10], R21 ;  /* 0x000010150a007986 */ /* 0x0085e8000c115906 */
[----:B------:R-:W3:Y:S04]  /*0560*/  LDG.E R23, desc[UR6][R8.64+0x14] ;  /* 0x0000140608177981 */ /* 0x000ee8000c1e1900 */
[----:B---3--:R2:W-:Y:S04]  /*0570*/  STG.E.STRONG.SYS desc[UR6][R10.64+0x14], R23 ;  /* 0x000014170a007986 */ /* 0x0085e8000c115906 */
[----:B0-----:R-:W3:Y:S04]  /*0580*/  LDG.E R13, desc[UR6][R8.64+0x18] ;  /* 0x00001806080d7981 */ /* 0x001ee8000c1e1900 */
[----:B---3--:R2:W-:Y:S04]  /*0590*/  STG.E.STRONG.SYS desc[UR6][R10.64+0x18], R13 ;  /* 0x0000180d0a007986 */ /* 0x0085e8000c115906 */
[----:B-1----:R-:W3:Y:S01]  /*05a0*/  LDG.E R15, desc[UR6][R8.64+0x1c] ;  /* 0x00001c06080f7981 */ /* 0x002ee2000c1e1900 */
[----:B------:R-:W-:-:S03]  /*05b0*/  VIADD R7, R7, 0x8 ;  /* 0x0000000807077836 */ /* 0x000fc60000000000 */
[----:B---3--:R2:W-:Y:S04]  /*05c0*/  STG.E.STRONG.SYS desc[UR6][R10.64+0x1c], R15 ;  /* 0x00001c0f0a007986 */ /* 0x0085e8000c115906 */
.L_x_7:
[----:B------:R-:W-:Y:S05]  /*05d0*/  @!P1 BRA `(.L_x_4) ;  /* 0x0000000000849947 */ /* 0x000fea0003800000 */
[----:B------:R-:W-:Y:S02]  /*05e0*/  ISETP.GE.U32.AND P0, PT, R2, 0x4, PT ;  /* 0x000000040200780c */ /* 0x000fe40003f06070 */
[----:B------:R-:W-:-:S04]  /*05f0*/  LOP3.LUT R0, R4, 0x3, RZ, 0xc0, !PT ;  /* 0x0000000304007812 */ /* 0x000fc800078ec0ff */
[----:B------:R-:W-:-:S07]  /*0600*/  ISETP.NE.AND P1, PT, R0, RZ, PT ;  /* 0x000000ff0000720c */ /* 0x000fce0003f25270 */
[----:B------:R-:W-:Y:S06]  /*0610*/  @!P0 BRA `(.L_x_8) ;  /* 0x00000000003c8947 */ /* 0x000fec0003800000 */
[----:B------:R-:W0:Y:S01]  /*0620*/  LDC.64 R8, c[0x0][0x388] ;  /* 0x0000e200ff087b82 */ /* 0x000e220000000a00 */
[----:B--2-4-:R-:W-:-:S04]  /*0630*/  IMAD R11, R3, R4, R7 ;  /* 0x00000004030b7224 */ /* 0x014fc800078e0207 */
[----:B0-----:R-:W-:-:S03]  /*0640*/  IMAD.WIDE R8, R11, 0x4, R8 ;  /* 0x000000040b087825 */ /* 0x001fc600078e0208 */
[----:B------:R-:W0:Y:S02]  /*0650*/  LDC.64 R10, c[0x0][0x380] ;  /* 0x0000e000ff0a7b82 */ /* 0x000e240000000a00 */
[----:B------:R-:W2:Y:S01]  /*0660*/  LDG.E R13, desc[UR6][R8.64] ;  /* 0x00000006080d7981 */ /* 0x000ea2000c1e1900 */
[----:B------:R-:W-:-:S04]  /*0670*/  IMAD.IADD R15, R22, 0x1, R7 ;  /* 0x00000001160f7824 */ /* 0x000fc800078e0207 */
[----:B0-----:R-:W-:-:S05]  /*0680*/  IMAD.WIDE R10, R15, 0x4, R10 ;  /* 0x000000040f0a7825 */ /* 0x001fca00078e020a */
[----:B--2---:R0:W-:Y:S04]  /*0690*/  STG.E.STRONG.SYS desc[UR6][R10.64], R13 ;  /* 0x0000000d0a007986 */ /* 0x0041e8000c115906 */
[----:B------:R-:W2:Y:S04]  /*06a0*/  LDG.E R15, desc[UR6][R8.64+0x4] ;  /* 0x00000406080f7981 */ /* 0x000ea8000c1e1900 */
[----:B--2---:R0:W-:Y:S04]  /*06b0*/  STG.E.STRONG.SYS desc[UR6][R10.64+0x4], R15 ;  /* 0x0000040f0a007986 */ /* 0x0041e8000c115906 */
[----:B------:R-:W2:Y:S04]  /*06c0*/  LDG.E R17, desc[UR6][R8.64+0x8] ;  /* 0x0000080608117981 */ /* 0x000ea8000c1e1900 */
[----:B--2---:R0:W-:Y:S04]  /*06d0*/  STG.E.STRONG.SYS desc[UR6][R10.64+0x8], R17 ;  /* 0x000008110a007986 */ /* 0x0041e8000c115906 */
[----:B------:R-:W2:Y:S01]  /*06e0*/  LDG.E R19, desc[UR6][R8.64+0xc] ;  /* 0x00000c0608137981 */ /* 0x000ea2000c1e1900 */
[----:B------:R-:W-:-:S03]  /*06f0*/  IADD3 R7, PT, PT, R7, 0x4, RZ ;  /* 0x0000000407077810 */ /* 0x000fc60007ffe0ff */
[----:B--2---:R0:W-:Y:S04]  /*0700*/  STG.E.STRONG.SYS desc[UR6][R10.64+0xc], R19 ;  /* 0x00000c130a007986 */ /* 0x0041e8000c115906 */
.L_x_8:
[----:B------:R-:W-:Y:S05]  /*0710*/  @!P1 BRA `(.L_x_4) ;  /* 0x0000000000349947 */ /* 0x000fea0003800000 */
[----:B0-2-4-:R-:W0:Y:S01]  /*0720*/  LDC.64 R14, c[0x0][0x380] ;  /* 0x0000e000ff0e7b82 */ /* 0x015e220000000a00 */
[----:B------:R-:W-:-:S07]  /*0730*/  UMOV UR4, URZ ;  /* 0x000000ff00047c82 */ /* 0x000fce0008000000 */
[----:B------:R-:W1:Y:S02]  /*0740*/  LDC.64 R12, c[0x0][0x388] ;  /* 0x0000e200ff0c7b82 */ /* 0x000e640000000a00 */
.L_x_9:
[----:B---3--:R-:W-:-:S04]  /*0750*/  IMAD R9, R3, R4, R7 ;  /* 0x0000000403097224 */ /* 0x008fc800078e0207 */
[----:B-1----:R-:W-:-:S06]  /*0760*/  IMAD.WIDE R8, R9, 0x4, R12 ;  /* 0x0000000409087825 */ /* 0x002fcc00078e020c */
[----:B------:R-:W2:Y:S01]  /*0770*/  LDG.E R9, desc[UR6][R8.64] ;  /* 0x0000000608097981 */ /* 0x000ea2000c1e1900 */
[----:B------:R-:W-:Y:S01]  /*0780*/  IMAD.IADD R11, R22, 0x1, R7 ;  /* 0x00000001160b7824 */ /* 0x000fe200078e0207 */
[----:B------:R-:W-:Y:S01]  /*0790*/  UIADD3 UR4, UPT, UPT, UR4, 0x1, URZ ;  /* 0x0000000104047890 */ /* 0x000fe2000fffe0ff */
[----:B------:R-:W-:Y:S02]  /*07a0*/  VIADD R7, R7, 0x1 ;  /* 0x0000000107077836 */ /* 0x000fe40000000000 */
[----:B0-----:R-:W-:-:S03]  /*07b0*/  IMAD.WIDE R10, R11, 0x4, R14 ;  /* 0x000000040b0a7825 */ /* 0x001fc600078e020e */
[----:B------:R-:W-:Y:S02]  /*07c0*/  ISETP.NE.AND P0, PT, R0, UR4, PT ;  /* 0x0000000400007c0c */ /* 0x000fe4000bf05270 */
[----:B--2---:R3:W-:Y:S11]  /*07d0*/  STG.E.STRONG.SYS desc[UR6][R10.64], R9 ;  /* 0x000000090a007986 */ /* 0x0047f6000c115906 */
[----:B------:R-:W-:Y:S05]  /*07e0*/  @P0 BRA `(.L_x_9) ;  /* 0xfffffffc00d80947 */ /* 0x000fea000383ffff */
.L_x_4:
[----:B------:R-:W-:Y:S02]  /*07f0*/  ISETP.NE.AND P0, PT, R22, RZ, PT ;  /* 0x000000ff1600720c */ /* 0x000fe40003f05270 */
[----:B------:R-:W-:-:S04]  /*0800*/  IADD3 R5, PT, PT, R5, -0x1, RZ ;  /* 0xffffffff05057810 */ /* 0x000fc80007ffe0ff */
[----:B------:R-:W-:-:S07]  /*0810*/  LEA.HI R5, R5, R5, RZ, 0x1 ;  /* 0x0000000505057211 */ /* 0x000fce00078f08ff */
[----:B------:R-:W-:Y:S05]  /*0820*/  @!P0 BRA `(.L_x_10) ;  /* 0x0000001400f48947 */ /* 0x000fea0003800000 */
[----:B------:R-:W-:Y:S01]  /*0830*/  ISETP.GT.AND P0, PT, R4, RZ, PT ;  /* 0x000000ff0400720c */ /* 0x000fe20003f04270 */
[----:B------:R-:W-:Y:S01]  /*0840*/  BSSY.RECONVERGENT B0, `(.L_x_11) ;  /* 0x000015d000007945 */ /* 0x000fe20003800200 */
[----:B------:R-:W-:-:S05]  /*0850*/  SHF.R.S32.HI R5, RZ, 0x1, R5 ;  /* 0x00000001ff057819 */ /* 0x000fca0000011405 */
[----:B------:R-:W-:-:S06]  /*0860*/  IMAD R24, R5, R4, RZ ;  /* 0x0000000405187224 */ /* 0x000fcc00078e02ff */
[----:B------:R-:W-:Y:S05]  /*0870*/  @P0 BRA `(.L_x_12) ;  /* 0x00000004004c0947 */ /* 0x000fea0003800000 */
[-C--:B------:R-:W-:Y:S01]  /*0880*/  IABS R0, R4.reuse ;  /* 0x0000000400007213 */ /* 0x080fe20000000000 */
[----:B---3--:R-:W1:Y:S01]  /*0890*/  LDC R9, c[0x0][0x3a8] ;  /* 0x0000ea00ff097b82 */ /* 0x008e620000000800 */
[----:B------:R-:W-:Y:S02]  /*08a0*/  ISETP.NE.AND P0, PT, R4, RZ, PT ;  /* 0x000000ff0400720c */ /* 0x000fe40003f05270 */
[----:B------:R-:W3:Y:S01]  /*08b0*/  I2F.RP R6, R0 ;  /* 0x0000000000067306 */ /* 0x000ee20000209400 */
[----:B------:R-:W-:-:S04]  /*08c0*/  LOP3.LUT R4, RZ, R4, RZ, 0x33, !PT ;  /* 0x00000004ff047212 */ /* 0x000fc800078e33ff */
[----:B0-2-4-:R-:W0:Y:S03]  /*08d0*/  LDC.64 R10, c[0x0][0x398] ;  /* 0x0000e600ff0a7b82 */ /* 0x015e260000000a00 */
[----:B---3--:R-:W2:Y:S02]  /*08e0*/  MUFU.RCP R6, R6 ;  /* 0x0000000600067308 */ /* 0x008ea40000001000 */
[----:B--2---:R-:W-:-:S06]  /*08f0*/  VIADD R2, R6, 0xffffffe ;  /* 0x0ffffffe06027836 */ /* 0x004fcc0000000000 */
[----:B------:R2:W3:Y:S02]  /*0900*/  F2I.FTZ.U32.TRUNC.NTZ R3, R2 ;  /* 0x0000000200037305 */ /* 0x0004e4000021f000 */
[----:B--2---:R-:W-:Y:S02]  /*0910*/  HFMA2 R2, -RZ, RZ, 0, 0 ;  /* 0x00000000ff027431 */ /* 0x004fe400000001ff */
[----:B---3--:R-:W-:-:S04]  /*0920*/  IMAD.MOV R5, RZ, RZ, -R3 ;  /* 0x000000ffff057224 */ /* 0x008fc800078e0a03 */
[----:B------:R-:W-:-:S04]  /*0930*/  IMAD R5, R5, R0, RZ ;  /* 0x0000000005057224 */ /* 0x000fc800078e02ff */
[----:B------:R-:W-:-:S04]  /*0940*/  IMAD.HI.U32 R5, R3, R5, R2 ;  /* 0x0000000503057227 */ /* 0x000fc800078e0002 */
[----:B01----:R-:W-:-:S07]  /*0950*/  IMAD.MOV.U32 R3, RZ, RZ, 0x1 ;  /* 0x00000001ff037424 */ /* 0x003fce00078e00ff */
.L_x_17:
[----:B0-----:R-:W-:Y:S01]  /*0960*/  IABS R7, R24 ;  /* 0x0000001800077213 */ /* 0x001fe20000000000 */
[----:B------:R-:W-:Y:S05]  /*0970*/  YIELD ;  /* 0x0000000000007946 */ /* 0x000fea0003800000 */
[----:B------:R-:W-:Y:S01]  /*0980*/  IMAD.HI.U32 R2, R5, R7, RZ ;  /* 0x0000000705027227 */ /* 0x000fe200078e00ff */
[----:B------:R-:W-:-:S03]  /*0990*/  IABS R8, R9 ;  /* 0x0000000900087213 */ /* 0x000fc60000000000 */
[----:B------:R-:W-:-:S04]  /*09a0*/  IMAD.MOV R6, RZ, RZ, -R2 ;  /* 0x000000ffff067224 */ /* 0x000fc800078e0a02 */
[----:B------:R-:W-:Y:S01]  /*09b0*/  IMAD R7, R8, R6, R7 ;  /* 0x0000000608077224 */ /* 0x000fe200078e0207 */
[----:B------:R-:W-:-:S04]  /*09c0*/  LOP3.LUT R6, R24, R9, RZ, 0x3c, !PT ;  /* 0x0000000918067212 */ /* 0x000fc800078e3cff */
[----:B------:R-:W-:Y:S02]  /*09d0*/  ISETP.GT.U32.AND P2, PT, R0, R7, PT ;  /* 0x000000070000720c */ /* 0x000fe40003f44070 */
[----:B------:R-:W-:-:S11]  /*09e0*/  ISETP.GE.AND P3, PT, R6, RZ, PT ;  /* 0x000000ff0600720c */ /* 0x000fd60003f66270 */
[----:B------:R-:W-:Y:S01]  /*09f0*/  @!P2 IADD3 R7, PT, PT, R7, -R8, RZ ;  /* 0x800000080707a210 */ /* 0x000fe20007ffe0ff */
[----:B------:R-:W-:-:S03]  /*0a00*/  @!P2 VIADD R2, R2, 0x1 ;  /* 0x000000010202a836 */ /* 0x000fc60000000000 */
[----:B------:R-:W-:-:S13]  /*0a10*/  ISETP.GE.U32.AND P1, PT, R7, R0, PT ;  /* 0x000000000700720c */ /* 0x000fda0003f26070 */
[----:B------:R-:W-:-:S05]  /*0a20*/  @P1 VIADD R2, R2, 0x1 ;  /* 0x0000000102021836 */ /* 0x000fca0000000000 */
[----:B------:R-:W-:-:S04]  /*0a30*/  @!P3 IADD3 R2, PT, PT, -R2, RZ, RZ ;  /* 0x000000ff0202b210 */ /* 0x000fc80007ffe1ff */
[----:B------:R-:W-:Y:S01]  /*0a40*/  SEL R12, R4, R2, !P0 ;  /* 0x00000002040c7207 */ /* 0x000fe20004000000 */
[----:B------:R-:W-:-:S04]  /*0a50*/  IMAD.MOV.U32 R2, RZ, RZ, RZ ;  /* 0x000000ffff027224 */ /* 0x000fc800078e00ff */
[----:B------:R-:W-:-:S05]  /*0a60*/  IMAD.WIDE R6, R12, 0x4, R10 ;  /* 0x000000040c067825 */ /* 0x000fca00078e020a */
[----:B------:R-:W2:Y:S01]  /*0a70*/  ATOMG.E.CAS.STRONG.GPU PT, R2, [R6], R2, R3 ;  /* 0x00000002060273a9 */ /* 0x000ea200001ee103 */
[----:B------:R-:W-:Y:S01]  /*0a80*/  BSSY.RELIABLE B1, `(.L_x_13) ;  /* 0x0000031000017945 */ /* 0x000fe20003800100 */
[----:B------:R-:W-:Y:S02]  /*0a90*/  SHF.R.S32.HI R13, RZ, 0x1f, R12 ;  /* 0x0000001fff0d7819 */ /* 0x000fe4000001140c */
[----:B--2---:R-:W-:-:S13]  /*0aa0*/  ISETP.NE.AND P1, PT, R2, RZ, PT ;  /* 0x000000ff0200720c */ /* 0x004fda0003f25270 */
[----:B------:R-:W-:Y:S05]  /*0ab0*/  @P1 BRA `(.L_x_14) ;  /* 0x0000000000b41947 */ /* 0x000fea0003800000 */
[----:B------:R-:W0:Y:S02]  /*0ac0*/  LDC.64 R14, c[0x0][0x380] ;  /* 0x0000e000ff0e7b82 */ /* 0x000e240000000a00 */
[----:B0-----:R-:W-:-:S04]  /*0ad0*/  IMAD.WIDE R6, R24, 0x4, R14 ;  /* 0x0000000418067825 */ /* 0x001fc800078e020e */
[----:B------:R-:W-:Y:S02]  /*0ae0*/  IMAD.WIDE R14, R22, 0x4, R14 ;  /* 0x00000004160e7825 */ /* 0x000fe400078e020e */
[----:B------:R-:W2:Y:S04]  /*0af0*/  LDG.E.STRONG.SYS R6, desc[UR6][R6.64] ;  /* 0x0000000606067981 */ /* 0x000ea8000c1f5900 */
[----:B------:R-:W2:Y:S02]  /*0b00*/  LDG.E.STRONG.SYS R15, desc[UR6][R14.64] ;  /* 0x000000060e0f7981 */ /* 0x000ea4000c1f5900 */
[----:B--2---:R-:W-:-:S13]  /*0b10*/  ISETP.GT.AND P1, PT, R6, R15, PT ;  /* 0x0000000f0600720c */ /* 0x004fda0003f24270 */
[----:B------:R-:W-:Y:S05]  /*0b20*/  @!P1 BREAK.RELIABLE B1 ;  /* 0x0000000000019942 */ /* 0x000fea0003800100 */
[----:B------:R-:W-:Y:S05]  /*0b30*/  @!P1 BRA `(.L_x_15) ;  /* 0x0000001000b49947 */ /* 0x000fea0003800000 */
[----:B------:R-:W-:Y:S06]  /*0b40*/  MEMBAR.SC.GPU ;  /* 0x0000000000007992 */ /* 0x000fec0000002000 */
[----:B------:R-:W-:-:S00]  /*0b50*/  ERRBAR ;  /* 0x00000000000079ab */ /* 0x000fc00000000000 */
[----:B------:R-:W-:Y:S06]  /*0b60*/  CGAERRBAR ;  /* 0x00000000000075ab */ /* 0x000fec0000000000 */
[----:B------:R-:W-:Y:S01]  /*0b70*/  CCTL.IVALL ;  /* 0x00000000ff00798f */ /* 0x000fe20002000000 */
[----:B------:R-:W0:Y:S01]  /*0b80*/  I2F.RP R0, R8 ;  /* 0x0000000800007306 */ /* 0x000e220000209400 */
[----:B------:R-:W-:Y:S02]  /*0b90*/  IABS R2, R22 ;  /* 0x0000001600027213 */ /* 0x000fe40000000000 */
[----:B------:R-:W-:-:S04]  /*0ba0*/  IADD3 R12, PT, PT, R12, -0x1, RZ ;  /* 0xffffffff0c0c7810 */ /* 0x000fc80007ffe0ff */
[----:B------:R-:W-:-:S04]  /*0bb0*/  LEA.HI R12, R12, R12, RZ, 0x1 ;  /* 0x0000000c0c0c7211 */ /* 0x000fc800078f08ff */
[----:B------:R-:W-:Y:S01]  /*0bc0*/  SHF.R.S32.HI R12, RZ, 0x1, R12 ;  /* 0x00000001ff0c7819 */ /* 0x000fe2000001140c */
[----:B0-----:R-:W0:Y:S04]  /*0bd0*/  MUFU.RCP R0, R0 ;  /* 0x0000000000007308 */ /* 0x001e280000001000 */
[----:B------:R-:W-:Y:S02]  /*0be0*/  IMAD R12, R12, R9, RZ ;  /* 0x000000090c0c7224 */ /* 0x000fe400078e02ff */
[----:B0-----:R-:W-:-:S04]  /*0bf0*/  VIADD R6, R0, 0xffffffe ;  /* 0x0ffffffe00067836 */ /* 0x001fc80000000000 */
[----:B------:R0:W1:Y:S02]  /*0c00*/  F2I.FTZ.U32.TRUNC.NTZ R7, R6 ;  /* 0x0000000600077305 */ /* 0x000064000021f000 */
[----:B0-----:R-:W-:Y:S01]  /*0c10*/  IMAD.MOV.U32 R6, RZ, RZ, RZ ;  /* 0x000000ffff067224 */ /* 0x001fe200078e00ff */
[----:B-1----:R-:W-:-:S05]  /*0c20*/  IADD3 R5, PT, PT, RZ, -R7, RZ ;  /* 0x80000007ff057210 */ /* 0x002fca0007ffe0ff */
[----:B------:R-:W-:-:S04]  /*0c30*/  IMAD R5, R5, R8, RZ ;  /* 0x0000000805057224 */ /* 0x000fc800078e02ff */
[----:B------:R-:W-:Y:S01]  /*0c40*/  IMAD.HI.U32 R5, R7, R5, R6 ;  /* 0x0000000507057227 */ /* 0x000fe200078e0006 */
[----:B------:R-:W-:-:S03]  /*0c50*/  LOP3.LUT R6, R22, R9, RZ, 0x3c, !PT ;  /* 0x0000000916067212 */ /* 0x000fc600078e3cff */
[----:B------:R-:W-:Y:S01]  /*0c60*/  IMAD.MOV.U32 R7, RZ, RZ, R2 ;  /* 0x000000ffff077224 */ /* 0x000fe200078e0002 */
[----:B------:R-:W-:Y:S01]  /*0c70*/  ISETP.GE.AND P3, PT, R6, RZ, PT ;  /* 0x000000ff0600720c */ /* 0x000fe20003f66270 */
[----:B------:R-:W-:Y:S02]  /*0c80*/  IMAD.MOV.U32 R22, RZ, RZ, R24 ;  /* 0x000000ffff167224 */ /* 0x000fe400078e0018 */
[----:B------:R-:W-:-:S05]  /*0c90*/  IMAD.HI.U32 R2, R5, R7, RZ ;  /* 0x0000000705027227 */ /* 0x000fca00078e00ff */
[----:B------:R-:W-:-:S05]  /*0ca0*/  IADD3 R0, PT, PT, -R2, RZ, RZ ;  /* 0x000000ff02007210 */ /* 0x000fca0007ffe1ff */
[----:B------:R-:W-:Y:S02]  /*0cb0*/  IMAD R7, R8, R0, R7 ;  /* 0x0000000008077224 */ /* 0x000fe400078e0207 */
[----:B------:R-:W-:-:S05]  /*0cc0*/  IMAD.MOV.U32 R0, RZ, RZ, R8 ;  /* 0x000000ffff007224 */ /* 0x000fca00078e0008 */
[----:B------:R-:W-:-:S13]  /*0cd0*/  ISETP.GT.U32.AND P2, PT, R0, R7, PT ;  /* 0x000000070000720c */ /* 0x000fda0003f44070 */
[----:B------:R-:W-:Y:S01]  /*0ce0*/  @!P2 IMAD.IADD R7, R7, 0x1, -R8 ;  /* 0x000000010707a824 */ /* 0x000fe200078e0a08 */
[----:B------:R-:W-:-:S04]  /*0cf0*/  @!P2 IADD3 R2, PT, PT, R2, 0x1, RZ ;  /* 0x000000010202a810 */ /* 0x000fc80007ffe0ff */
[----:B------:R-:W-:-:S13]  /*0d00*/  ISETP.GE.U32.AND P1, PT, R7, R0, PT ;  /* 0x000000000700720c */ /* 0x000fda0003f26070 */
[----:B------:R-:W-:Y:S01]  /*0d10*/  @P1 VIADD R2, R2, 0x1 ;  /* 0x0000000102021836 */ /* 0x000fe20000000000 */
[----:B------:R-:W-:Y:S01]  /*0d20*/  ISETP.NE.AND P1, PT, R24, RZ, PT ;  /* 0x000000ff1800720c */ /* 0x000fe20003f25270 */
[----:B------:R-:W-:Y:S02]  /*0d30*/  IMAD.MOV.U32 R24, RZ, RZ, R12 ;  /* 0x000000ffff187224 */ /* 0x000fe400078e000c */
[----:B------:R-:W-:-:S05]  /*0d40*/  @!P3 IMAD.MOV R2, RZ, RZ, -R2 ;  /* 0x000000ffff02b224 */ /* 0x000fca00078e0a02 */
[----:B------:R-:W-:-:S05]  /*0d50*/  SEL R7, R4, R2, !P0 ;  /* 0x0000000204077207 */ /* 0x000fca0004000000 */
[----:B------:R-:W-:-:S05]  /*0d60*/  IMAD.WIDE R6, R7, 0x4, R10 ;  /* 0x0000000407067825 */ /* 0x000fca00078e020a */
[----:B------:R0:W-:Y:S01]  /*0d70*/  STG.E.STRONG.SYS desc[UR6][R6.64], RZ ;  /* 0x000000ff06007986 */ /* 0x0001e2000c115906 */
[----:B------:R-:W-:Y:S05]  /*0d80*/  @!P1 BRA `(.L_x_16) ;  /* 0x0000001000149947 */ /* 0x000fea0003800000 */
.L_x_14:
[----:B------:R-:W-:Y:S05]  /*0d90*/  BSYNC.RELIABLE B1 ;  /* 0x0000000000017941 */ /* 0x000fea0003800100 */
.L_x_13:
[----:B------:R-:W-:Y:S05]  /*0da0*/  BRA `(.L_x_17) ;  /* 0xfffffff800ec7947 */ /* 0x000fea000383ffff */
.L_x_12:
[C---:B------:R-:W-:Y:S02]  /*0db0*/  LOP3.LUT R6, R4.reuse, 0x7, RZ, 0xc0, !PT ;  /* 0x0000000704067812 */ /* 0x040fe400078ec0ff */
[C---:B------:R-:W-:Y:S02]  /*0dc0*/  LOP3.LUT R7, R4.reuse, 0xf, RZ, 0xc0, !PT ;  /* 0x0000000f04077812 */ /* 0x040fe400078ec0ff */
[----:B------:R-:W-:Y:S01]  /*0dd0*/  LOP3.LUT R5, R4, 0x7ffffff0, RZ, 0xc0, !PT ;  /* 0x7ffffff004057812 */ /* 0x000fe200078ec0ff */
[----:B------:R-:W-:Y:S01]  /*0de0*/  VIADD R2, R6, 0xffffffff ;  /* 0xffffffff06027836 */ /* 0x000fe20000000000 */
[----:B------:R-:W-:Y:S02]  /*0df0*/  IADD3 R0, PT, PT, R7, -0x1, RZ ;  /* 0xffffffff07007810 */ /* 0x000fe40007ffe0ff */
[----:B------:R-:W-:Y:S01]  /*0e00*/  LOP3.LUT R4, R4, 0x3, RZ, 0xc0, !PT ;  /* 0x0000000304047812 */ /* 0x000fe200078ec0ff */
[----:B------:R-:W-:Y:S01]  /*0e10*/  IMAD.MOV R3, RZ, RZ, -R5 ;  /* 0x000000ffff037224 */ /* 0x000fe200078e0a05 */
[----:B------:R-:W-:-:S02]  /*0e20*/  ISETP.GE.U32.AND P0, PT, R0, 0x7, PT ;  /* 0x000000070000780c */ /* 0x000fc40003f06070 */
[----:B------:R-:W-:-:S13]  /*0e30*/  ISETP.GE.U32.AND P1, PT, R2, 0x3, PT ;  /* 0x000000030200780c */ /* 0x000fda0003f26070 */
.L_x_26:
[----:B------:R-:W-:Y:S05]  /*0e40*/  YIELD ;  /* 0x0000000000007946 */ /* 0x000fea0003800000 */
[----:B------:R-:W3:Y:S01]  /*0e50*/  LDCU UR4, c[0x0][0x3a8] ;  /* 0x00007500ff0477ac */ /* 0x000ee20008000800 */
[----:B------:R-:W-:Y:S01]  /*0e60*/  IABS R12, R24 ;  /* 0x00000018000c7213 */ /* 0x000fe20000000000 */
[----:B0-2-4-:R-:W-:Y:S02]  /*0e70*/  HFMA2 R15, -RZ, RZ, 0, 5.9604644775390625e-08 ;  /* 0x00000001ff0f7431 */ /* 0x015fe400000001ff */
[----:B------:R-:W-:Y:S01]  /*0e80*/  IMAD.MOV.U32 R14, RZ, RZ, RZ ;  /* 0x000000ffff0e7224 */ /* 0x000fe200078e00ff */
[----:B---3--:R-:W-:Y:S01]  /*0e90*/  MOV R9, UR4 ;  /* 0x0000000400097c02 */ /* 0x008fe20008000f00 */
[----:B------:R-:W0:Y:S03]  /*0ea0*/  LDCU.64 UR4, c[0x0][0x398] ;  /* 0x00007300ff0477ac */ /* 0x000e260008000a00 */
[----:B------:R-:W-:-:S04]  /*0eb0*/  IABS R8, R9 ;  /* 0x0000000900087213 */ /* 0x000fc80000000000 */
[----:B-1----:R-:W1:Y:S08]  /*0ec0*/  I2F.RP R0, R8 ;  /* 0x0000000800007306 */ /* 0x002e700000209400 */
[----:B-1----:R-:W1:Y:S02]  /*0ed0*/  MUFU.RCP R0, R0 ;  /* 0x0000000000007308 */ /* 0x002e640000001000 */
[----:B-1----:R-:W-:Y:S01]  /*0ee0*/  VIADD R10, R0, 0xffffffe ;  /* 0x0ffffffe000a7836 */ /* 0x002fe20000000000 */
[----:B------:R-:W-:-:S05]  /*0ef0*/  LOP3.LUT R0, R24, R9, RZ, 0x3c, !PT ;  /* 0x0000000918007212 */ /* 0x000fca00078e3cff */
[----:B------:R1:W2:Y:S01]  /*0f00*/  F2I.FTZ.U32.TRUNC.NTZ R11, R10 ;  /* 0x0000000a000b7305 */ /* 0x0002a2000021f000 */
[----:B------:R-:W-:Y:S02]  /*0f10*/  ISETP.GE.AND P4, PT, R0, RZ, PT ;  /* 0x000000ff0000720c */ /* 0x000fe40003f86270 */
[----:B------:R-:W-:Y:S02]  /*0f20*/  LOP3.LUT R0, RZ, R9, RZ, 0x33, !PT ;  /* 0x00000009ff007212 */ /* 0x000fe400078e33ff */
[----:B-1----:R-:W-:Y:S01]  /*0f30*/  MOV R10, RZ ;  /* 0x000000ff000a7202 */ /* 0x002fe20000000f00 */
[----:B--2---:R-:W-:-:S04]  /*0f40*/  IMAD R2, R11, R8, RZ ;  /* 0x000000080b027224 */ /* 0x004fc800078e02ff */
[----:B------:R-:W-:-:S04]  /*0f50*/  IMAD.MOV R13, RZ, RZ, -R2 ;  /* 0x000000ffff0d7224 */ /* 0x000fc800078e0a02 */
[----:B------:R-:W-:-:S04]  /*0f60*/  IMAD.HI.U32 R2, R11, R13, R10 ;  /* 0x0000000d0b027227 */ /* 0x000fc800078e000a */
[----:B------:R-:W-:Y:S02]  /*0f70*/  IMAD.MOV.U32 R11, RZ, RZ, R12 ;  /* 0x000000ffff0b7224 */ /* 0x000fe400078e000c */
[----:B0-----:R-:W-:Y:S02]  /*0f80*/  IMAD.U32 R10, RZ, RZ, UR4 ;  /* 0x00000004ff0a7e24 */ /* 0x001fe4000f8e00ff */
[----:B------:R-:W-:-:S04]  /*0f90*/  IMAD.HI.U32 R13, R2, R11, RZ ;  /* 0x0000000b020d7227 */ /* 0x000fc800078e00ff */
[----:B------:R-:W-:-:S04]  /*0fa0*/  IMAD.MOV R12, RZ, RZ, -R13 ;  /* 0x000000ffff0c7224 */ /* 0x000fc800078e0a0d */
[----:B------:R-:W-:-:S05]  /*0fb0*/  IMAD R11, R8, R12, R11 ;  /* 0x0000000c080b7224 */ /* 0x000fca00078e020b */
[----:B------:R-:W-:-:S13]  /*0fc0*/  ISETP.GT.U32.AND P2, PT, R8, R11, PT ;  /* 0x0000000b0800720c */ /* 0x000fda0003f44070 */
[-C--:B------:R-:W-:Y:S01]  /*0fd0*/  @!P2 IADD3 R11, PT, PT, R11, -R8.reuse, RZ ;  /* 0x800000080b0ba210 */ /* 0x080fe20007ffe0ff */
[----:B------:R-:W-:Y:S01]  /*0fe0*/  @!P2 VIADD R13, R13, 0x1 ;  /* 0x000000010d0da836 */ /* 0x000fe20000000000 */
[----:B------:R-:W-:Y:S02]  /*0ff0*/  ISETP.NE.AND P2, PT, R9, RZ, PT ;  /* 0x000000ff0900720c */ /* 0x000fe40003f45270 */
[----:B------:R-:W-:Y:S01]  /*1000*/  ISETP.GE.U32.AND P3, PT, R11, R8, PT ;  /* 0x000000080b00720c */ /* 0x000fe20003f66070 */
[----:B------:R-:W-:-:S12]  /*1010*/  IMAD.U32 R11, RZ, RZ, UR5 ;  /* 0x00000005ff0b7e24 */ /* 0x000fd8000f8e00ff */
[----:B------:R-:W-:-:S05]  /*1020*/  @P3 VIADD R13, R13, 0x1 ;  /* 0x000000010d0d3836 */ /* 0x000fca0000000000 */
[----:B------:R-:W-:-:S04]  /*1030*/  @!P4 IADD3 R13, PT, PT, -R13, RZ, RZ ;  /* 0x000000ff0d0dc210 */ /* 0x000fc80007ffe1ff */
[----:B------:R-:W-:-:S05]  /*1040*/  SEL R12, R0, R13, !P2 ;  /* 0x0000000d000c7207 */ /* 0x000fca0005000000 */
        /* <DEDUP_REMOVED lines=8> */
[----:B------:R-:W-:Y:S01]  /*10d0*/  IMAD.WIDE R16, R22, 0x4, R16 ;  /* 0x0000000416107825 */ /* 0x000fe200078e0210 */
[----:B------:R-:W2:Y:S04]  /*10e0*/  LDG.E.STRONG.SYS R18, desc[UR6][R14.64] ;  /* 0x000000060e127981 */ /* 0x000ea8000c1f5900 */
[----:B------:R-:W2:Y:S02]  /*10f0*/  LDG.E.STRONG.SYS R19, desc[UR6][R16.64] ;  /* 0x0000000610137981 */ /* 0x000ea4000c1f5900 */
[----:B--2---:R-:W-:-:S13]  /*1100*/  ISETP.GT.AND P3, PT, R18, R19, PT ;  /* 0x000000131200720c */ /* 0x004fda0003f64270 */
[----:B------:R-:W-:Y:S05]  /*1110*/  @!P3 BREAK.RELIABLE B1 ;  /* 0x000000000001b942 */ /* 0x000fea0003800100 */
[----:B------:R-:W-:Y:S05]  /*1120*/  @!P3 BRA `(.L_x_15) ;  /* 0x0000000c0038b947 */ /* 0x000fea0003800000 */
[----:B------:R-:W-:Y:S01]  /*1130*/  ISETP.GE.U32.AND P3, PT, R9, 0x10, PT ;  /* 0x000000100900780c */ /* 0x000fe20003f66070 */
[----:B------:R-:W-:-:S12]  /*1140*/  IMAD.MOV.U32 R23, RZ, RZ, RZ ;  /* 0x000000ffff177224 */ /* 0x000fd800078e00ff */
[----:B------:R-:W-:Y:S05]  /*1150*/  @!P3 BRA `(.L_x_20) ;  /* 0x000000040068b947 */ /* 0x000fea0003800000 */
[----:B------:R-:W0:Y:S01]  /*1160*/  LDCU.64 UR4, c[0x0][0x380] ;  /* 0x00007000ff0477ac */ /* 0x000e220008000a00 */
[----:B------:R-:W-:Y:S01]  /*1170*/  BSSY.RECONVERGENT B2, `(.L_x_21) ;  /* 0x0000057000027945 */ /* 0x000fe20003800200 */
[----:B------:R-:W-:Y:S01]  /*1180*/  MOV R25, R3 ;  /* 0x0000000300197202 */ /* 0x000fe20000000f00 */
[----:B0-----:R-:W-:-:S04]  /*1190*/  UIADD3 UR4, UP0, UPT, UR4, 0x20, URZ ;  /* 0x0000002004047890 */ /* 0x001fc8000ff1e0ff */
[----:B------:R-:W-:Y:S02]  /*11a0*/  UIADD3.X UR5, UPT, UPT, URZ, UR5, URZ, UP0, !UPT ;  /* 0x00000005ff057290 */ /* 0x000fe400087fe4ff */
[----:B------:R-:W-:-:S04]  /*11b0*/  MOV R18, UR4 ;  /* 0x0000000400127c02 */ /* 0x000fc80008000f00 */
[----:B------:R-:W-:Y:S02]  /*11c0*/  IMAD.U32 R19, RZ, RZ, UR5 ;  /* 0x00000005ff137e24 */ /* 0x000fe4000f8e00ff */
[----:B------:R-:W-:-:S04]  /*11d0*/  IMAD.WIDE R20, R24, 0x4, R18 ;  /* 0x0000000418147825 */ /* 0x000fc800078e0212 */
[----:B------:R-:W-:Y:S01]  /*11e0*/  IMAD.WIDE R18, R22, 0x4, R18 ;  /* 0x0000000416127825 */ /* 0x000fe200078e0212 */
[----:B------:R-:W-:-:S03]  /*11f0*/  MOV R27, R21 ;  /* 0x00000015001b7202 */ /* 0x000fc60000000f00 */
[----:B------:R-:W-:Y:S02]  /*1200*/  IMAD.MOV.U32 R23, RZ, RZ, R20 ;  /* 0x000000ffff177224 */ /* 0x000fe400078e0014 */
[----:B------:R-:W-:Y:S02]  /*1210*/  IMAD.MOV.U32 R26, RZ, RZ, R18 ;  /* 0x000000ffff1a7224 */ /* 0x000fe400078e0012 */
[----:B------:R-:W-:-:S07]  /*1220*/  IMAD.MOV.U32 R29, RZ, RZ, R19 ;  /* 0x000000ffff1d7224 */ /* 0x000fce00078e0013 */
.L_x_22:
[----:B------:R-:W-:Y:S01]  /*1230*/  IMAD.MOV.U32 R18, RZ, RZ, R23 ;  /* 0x000000ffff127224 */ /* 0x000fe200078e0017 */
[----:B------:R-:W-:Y:S01]  /*1240*/  MOV R20, R26 ;  /* 0x0000001a00147202 */ /* 0x000fe20000000f00 */
[----:B------:R-:W-:Y:S02]  /*1250*/  IMAD.MOV.U32 R19, RZ, RZ, R27 ;  /* 0x000000ffff137224 */ /* 0x000fe400078e001b */
[----:B------:R-:W-:-:S03]  /*1260*/  IMAD.MOV.U32 R21, RZ, RZ, R29 ;  /* 0x000000ffff157224 */ /* 0x000fc600078e001d */
[----:B------:R-:W2:Y:S04]  /*1270*/  LDG.E.STRONG.SYS R23, desc[UR6][R18.64+-0x20] ;  /* 0xffffe00612177981 */ /* 0x000ea8000c1f5900 */
[----:B------:R-:W3:Y:S04]  /*1280*/  LDG.E.STRONG.SYS R27, desc[UR6][R20.64+-0x20] ;  /* 0xffffe006141b7981 */ /* 0x000ee8000c1f5900 */
[----:B---3--:R-:W-:Y:S04]  /*1290*/  STG.E.STRONG.SYS desc[UR6][R18.64+-0x20], R27 ;  /* 0xffffe01b12007986 */ /* 0x008fe8000c115906 */
[----:B--2---:R0:W-:Y:S04]  /*12a0*/  STG.E.STRONG.SYS desc[UR6][R20.64+-0x20], R23 ;  /* 0xffffe01714007986 */ /* 0x0041e8000c115906 */
[----:B------:R-:W2:Y:S04]  /*12b0*/  LDG.E.STRONG.SYS R29, desc[UR6][R18.64+-0x1c] ;  /* 0xffffe406121d7981 */ /* 0x000ea8000c1f5900 */
[----:B------:R-:W3:Y:S04]  /*12c0*/  LDG.E.STRONG.SYS R26, desc[UR6][R20.64+-0x1c] ;  /* 0xffffe406141a7981 */ /* 0x000ee8000c1f5900 */
[----:B---3--:R-:W-:Y:S04]  /*12d0*/  STG.E.STRONG.SYS desc[UR6][R18.64+-0x1c], R26 ;  /* 0xffffe41a12007986 */ /* 0x008fe8000c115906 */
[----:B--2---:R1:W-:Y:S04]  /*12e0*/  STG.E.STRONG.SYS desc[UR6][R20.64+-0x1c], R29 ;  /* 0xffffe41d14007986 */ /* 0x0043e8000c115906 */
[----:B------:R-:W2:Y:S04]  /*12f0*/  LDG.E.STRONG.SYS R28, desc[UR6][R18.64+-0x18] ;  /* 0xffffe806121c7981 */ /* 0x000ea8000c1f5900 */
[----:B0-----:R-:W3:Y:S04]  /*1300*/  LDG.E.STRONG.SYS R23, desc[UR6][R20.64+-0x18] ;  /* 0xffffe80614177981 */ /* 0x001ee8000c1f5900 */
[----:B---3--:R0:W-:Y:S04]  /*1310*/  STG.E.STRONG.SYS desc[UR6][R18.64+-0x18], R23 ;  /* 0xffffe81712007986 */ /* 0x0081e8000c115906 */
[----:B--2---:R-:W-:Y:S04]  /*1320*/  STG.E.STRONG.SYS desc[UR6][R20.64+-0x18], R28 ;  /* 0xffffe81c14007986 */ /* 0x004fe8000c115906 */
[----:B------:R-:W2:Y:S04]  /*1330*/  LDG.E.STRONG.SYS R27, desc[UR6][R18.64+-0x14] ;  /* 0xffffec06121b7981 */ /* 0x000ea8000c1f5900 */
[----:B-1----:R-:W3:Y:S04]  /*1340*/  LDG.E.STRONG.SYS R29, desc[UR6][R20.64+-0x14] ;  /* 0xffffec06141d7981 */ /* 0x002ee8000c1f5900 */
[----:B---3--:R-:W-:Y:S04]  /*1350*/  STG.E.STRONG.SYS desc[UR6][R18.64+-0x14], R29 ;  /* 0xffffec1d12007986 */ /* 0x008fe8000c115906 */
[----:B--2---:R1:W-:Y:S04]  /*1360*/  STG.E.STRONG.SYS desc[UR6][R20.64+-0x14], R27 ;  /* 0xffffec1b14007986 */ /* 0x0043e8000c115906 */
[----:B0-----:R-:W2:Y:S04]  /*1370*/  LDG.E.STRONG.SYS R23, desc[UR6][R18.64+-0x10] ;  /* 0xfffff00612177981 */ /* 0x001ea8000c1f5900 */
[----:B------:R-:W3:Y:S04]  /*1380*/  LDG.E.STRONG.SYS R26, desc[UR6][R20.64+-0x10] ;  /* 0xfffff006141a7981 */ /* 0x000ee8000c1f5900 */
[----:B---3--:R-:W-:Y:S04]  /*1390*/  STG.E.STRONG.SYS desc[UR6][R18.64+-0x10], R26 ;  /* 0xfffff01a12007986 */ /* 0x008fe8000c115906 */
[----:B--2---:R0:W-:Y:S04]  /*13a0*/  STG.E.STRONG.SYS desc[UR6][R20.64+-0x10], R23 ;  /* 0xfffff01714007986 */ /* 0x0041e8000c115906 */
[----:B-1----:R-:W2:Y:S04]  /*13b0*/  LDG.E.STRONG.SYS R27, desc[UR6][R18.64+-0xc] ;  /* 0xfffff406121b7981 */ /* 0x002ea8000c1f5900 */
[----:B0-----:R-:W3:Y:S04]  /*13c0*/  LDG.E.STRONG.SYS R23, desc[UR6][R20.64+-0xc] ;  /* 0xfffff40614177981 */ /* 0x001ee8000c1f5900 */
[----:B---3--:R-:W-:Y:S04]  /*13d0*/  STG.E.STRONG.SYS desc[UR6][R18.64+-0xc], R23 ;  /* 0xfffff41712007986 */ /* 0x008fe8000c115906 */
[----:B--2---:R0:W-:Y:S04]  /*13e0*/  STG.E.STRONG.SYS desc[UR6][R20.64+-0xc], R27 ;  /* 0xfffff41b14007986 */ /* 0x0041e8000c115906 */
[----:B------:R-:W2:Y:S04]  /*13f0*/  LDG.E.STRONG.SYS R28, desc[UR6][R18.64+-0x8] ;  /* 0xfffff806121c7981 */ /* 0x000ea8000c1f5900 */
[----:B------:R-:W3:Y:S04]  /*1400*/  LDG.E.STRONG.SYS R29, desc[UR6][R20.64+-0x8] ;  /* 0xfffff806141d7981 */ /* 0x000ee8000c1f5900 */
[----:B---3--:R1:W-:Y:S04]  /*1410*/  STG.E.STRONG.SYS desc[UR6][R18.64+-0x8], R29 ;  /* 0xfffff81d12007986 */ /* 0x0083e8000c115906 */
[----:B--2---:R-:W-:Y:S04]  /*1420*/  STG.E.STRONG.SYS desc[UR6][R20.64+-0x8], R28 ;  /* 0xfffff81c14007986 */ /* 0x004fe8000c115906 */
[----:B0-----:R-:W2:Y:S04]  /*1430*/  LDG.E.STRONG.SYS R27, desc[UR6][R18.64+-0x4] ;  /* 0xfffffc06121b7981 */ /* 0x001ea8000c1f5900 */
[----:B------:R-:W3:Y:S04]  /*1440*/  LDG.E.STRONG.SYS R26, desc[UR6][R20.64+-0x4] ;  /* 0xfffffc06141a7981 */ /* 0x000ee8000c1f5900 */
[----:B---3--:R-:W-:Y:S04]  /*1450*/  STG.E.STRONG.SYS desc[UR6][R18.64+-0x4], R26 ;  /* 0xfffffc1a12007986 */ /* 0x008fe8000c115906 */
[----:B--2---:R-:W-:Y:S04]  /*1460*/  STG.E.STRONG.SYS desc[UR6][R20.64+-0x4], R27 ;  /* 0xfffffc1b14007986 */ /* 0x004fe8000c115906 */
[----:B------:R-:W2:Y:S04]  /*1470*/  LDG.E.STRONG.SYS R23, desc[UR6][R18.64] ;  /* 0x0000000612177981 */ /* 0x000ea8000c1f5900 */
[----:B-1----:R-:W3:Y:S04]  /*1480*/  LDG.E.STRONG.SYS R29, desc[UR6][R20.64] ;  /* 0x00000006141d7981 */ /* 0x002ee8000c1f5900 */
[----:B---3--:R-:W-:Y:S04]  /*1490*/  STG.E.STRONG.SYS desc[UR6][R18.64], R29 ;  /* 0x0000001d12007986 */ /* 0x008fe8000c115906 */
[----:B--2---:R0:W-:Y:S04]  /*14a0*/  STG.E.STRONG.SYS desc[UR6][R20.64], R23 ;  /* 0x0000001714007986 */ /* 0x0041e8000c115906 */
[----:B0-----:R-:W2:Y:S04]  /*14b0*/  LDG.E.STRONG.SYS R23, desc[UR6][R18.64+0x4] ;  /* 0x0000040612177981 */ /* 0x001ea8000c1f5900 */
[----:B------:R-:W3:Y:S04]  /*14c0*/  LDG.E.STRONG.SYS R27, desc[UR6][R20.64+0x4] ;  /* 0x00000406141b7981 */ /* 0x000ee8000c1f5900 */
[----:B---3--:R0:W-:Y:S04]  /*14d0*/  STG.E.STRONG.SYS desc[UR6][R18.64+0x4], R27 ;  /* 0x0000041b12007986 */ /* 0x0081e8000c115906 */
[----:B--2---:R1:W-:Y:S04]  /*14e0*/  STG.E.STRONG.SYS desc[UR6][R20.64+0x4], R23 ;  /* 0x0000041714007986 */ /* 0x0043e8000c115906 */
[----:B------:R-:W2:Y:S04]  /*14f0*/  LDG.E.STRONG.SYS R28, desc[UR6][R18.64+0x8] ;  /* 0x00000806121c7981 */ /* 0x000ea8000c1f5900 */
[----:B------:R-:W3:Y:S04]  /*1500*/  LDG.E.STRONG.SYS R26, desc[UR6][R20.64+0x8] ;  /* 0x00000806141a7981 */ /* 0x000ee8000c1f5900 */
[----:B---3--:R-:W-:Y:S04]  /*1510*/  STG.E.STRONG.SYS desc[UR6][R18.64+0x8], R26 ;  /* 0x0000081a12007986 */ /* 0x008fe8000c115906 */
[----:B--2---:R-:W-:Y:S04]  /*1520*/  STG.E.STRONG.SYS desc[UR6][R20.64+0x8], R28 ;  /* 0x0000081c14007986 */ /* 0x004fe8000c115906 */
[----:B0-----:R-:W2:Y:S04]  /*1530*/  LDG.E.STRONG.SYS R27, desc[UR6][R18.64+0xc] ;  /* 0x00000c06121b7981 */ /* 0x001ea8000c1f5900 */
[----:B------:R-:W3:Y:S04]  /*1540*/  LDG.E.STRONG.SYS R29, desc[UR6][R20.64+0xc] ;  /* 0x00000c06141d7981 */ /* 0x000ee8000c1f5900 */
[----:B---3--:R-:W-:Y:S04]  /*1550*/  STG.E.STRONG.SYS desc[UR6][R18.64+0xc], R29 ;  /* 0x00000c1d12007986 */ /* 0x008fe8000c115906 */
[----:B--2---:R0:W-:Y:S04]  /*1560*/  STG.E.STRONG.SYS desc[UR6][R20.64+0xc], R27 ;  /* 0x00000c1b14007986 */ /* 0x0041e8000c115906 */
[----:B-1----:R-:W2:Y:S04]  /*1570*/  LDG.E.STRONG.SYS R23, desc[UR6][R18.64+0x10] ;  /* 0x0000100612177981 */ /* 0x002ea8000c1f5900 */
[----:B0-----:R-:W3:Y:S04]  /*1580*/  LDG.E.STRONG.SYS R27, desc[UR6][R20.64+0x10] ;  /* 0x00001006141b7981 */ /* 0x001ee8000c1f5900 */
[----:B---3--:R-:W-:Y:S04]  /*1590*/  STG.E.STRONG.SYS desc[UR6][R18.64+0x10], R27 ;  /* 0x0000101b12007986 */ /* 0x008fe8000c115906 */
[----:B--2---:R-:W-:Y:S04]  /*15a0*/  STG.E.STRONG.SYS desc[UR6][R20.64+0x10], R23 ;  /* 0x0000101714007986 */ /* 0x004fe8000c115906 */
[----:B------:R-:W2:Y:S04]  /*15b0*/  LDG.E.STRONG.SYS R29, desc[UR6][R18.64+0x14] ;  /* 0x00001406121d7981 */ /* 0x000ea8000c1f5900 */
[----:B------:R-:W3:Y:S04]  /*15c0*/  LDG.E.STRONG.SYS R26, desc[UR6][R20.64+0x14] ;  /* 0x00001406141a7981 */ /* 0x000ee8000c1f5900 */
[----:B---3--:R-:W-:Y:S04]  /*15d0*/  STG.E.STRONG.SYS desc[UR6][R18.64+0x14], R26 ;  /* 0x0000141a12007986 */ /* 0x008fe8000c115906 */
[----:B--2---:R0:W-:Y:S04]  /*15e0*/  STG.E.STRONG.SYS desc[UR6][R20.64+0x14], R29 ;  /* 0x0000141d14007986 */ /* 0x0041e8000c115906 */
[----:B------:R-:W2:Y:S04]  /*15f0*/  LDG.E.STRONG.SYS R28, desc[UR6][R18.64+0x18] ;  /* 0x00001806121c7981 */ /* 0x000ea8000c1f5900 */
[----:B0-----:R-:W3:Y:S04]  /*1600*/  LDG.E.STRONG.SYS R29, desc[UR6][R20.64+0x18] ;  /* 0x00001806141d7981 */ /* 0x001ee8000c1f5900 */
[----:B---3--:R-:W-:Y:S04]  /*1610*/  STG.E.STRONG.SYS desc[UR6][R18.64+0x18], R29 ;  /* 0x0000181d12007986 */ /* 0x008fe8000c115906 */
[----:B--2---:R0:W-:Y:S04]  /*1620*/  STG.E.STRONG.SYS desc[UR6][R20.64+0x18], R28 ;  /* 0x0000181c14007986 */ /* 0x0041e8000c115906 */
[----:B------:R-:W2:Y:S04]  /*1630*/  LDG.E.STRONG.SYS R27, desc[UR6][R18.64+0x1c] ;  /* 0x00001c06121b7981 */ /* 0x000ea8000c1f5900 */
[----:B0-----:R-:W3:Y:S01]  /*1640*/  LDG.E.STRONG.SYS R28, desc[UR6][R20.64+0x1c] ;  /* 0x00001c06141c7981 */ /* 0x001ee2000c1f5900 */
[----:B------:R-:W-:Y:S01]  /*1650*/  VIADD R25, R25, 0x10 ;  /* 0x0000001019197836 */ /* 0x000fe20000000000 */
[----:B------:R-:W-:-:S02]  /*1660*/  IADD3 R23, P3, PT, R18, 0x40, RZ ;  /* 0x0000004012177810 */ /* 0x000fc40007f7e0ff */
[----:B------:R-:W-:-:S05]  /*1670*/  IADD3 R26, P4, PT, R20, 0x40, RZ ;  /* 0x00000040141a7810 */ /* 0x000fca0007f9e0ff */
[----:B------:R-:W-:Y:S01]  /*1680*/  IMAD.X R29, RZ, RZ, R21, P4 ;  /* 0x000000ffff1d7224 */ /* 0x000fe200020e0615 */
[----:B---3--:R-:W-:Y:S04]  /*1690*/  STG.E.STRONG.SYS desc[UR6][R18.64+0x1c], R28 ;  /* 0x00001c1c12007986 */ /* 0x008fe8000c115906 */
[----:B--2---:R0:W-:Y:S02]  /*16a0*/  STG.E.STRONG.SYS desc[UR6][R20.64+0x1c], R27 ;  /* 0x00001c1b14007986 */ /* 0x0041e4000c115906 */
[----:B0-----:R-:W-:Y:S02]  /*16b0*/  IADD3.X R27, PT, PT, RZ, R19, RZ, P3, !PT ;  /* 0x00000013ff1b7210 */ /* 0x001fe40001ffe4ff */
[----:B------:R-:W-:-:S13]  /*16c0*/  ISETP.NE.AND P3, PT, R25, RZ, PT ;  /* 0x000000ff1900720c */ /* 0x000fda0003f65270 */
[----:B------:R-:W-:Y:S05]  /*16d0*/  @P3 BRA `(.L_x_22) ;  /* 0xfffffff800d43947 */ /* 0x000fea000383ffff */
[----:B------:R-:W-:Y:S05]  /*16e0*/  BSYNC.RECONVERGENT B2 ;  /* 0x0000000000027941 */ /* 0x000fea0003800200 */
.L_x_21:
[----:B------:R-:W-:-:S07]  /*16f0*/  IMAD.MOV.U32 R23, RZ, RZ, R5 ;  /* 0x000000ffff177224 */ /* 0x000fce00078e0005 */
.L_x_20:
[----:B------:R-:W-:-:S13]  /*1700*/  ISETP.NE.AND P3, PT, R7, RZ, PT ;  /* 0x000000ff0700720c */ /* 0x000fda0003f65270 */
[----:B------:R-:W-:Y:S05]  /*1710*/  @!P3 BRA `(.L_x_23) ;  /* 0x000000040038b947 */ /* 0x000fea0003800000 */
[----:B------:R-:W-:Y:S01]  /*1720*/  ISETP.NE.AND P3, PT, R6, RZ, PT ;  /* 0x000000ff0600720c */ /* 0x000fe20003f65270 */
[----:B------:R-:W-:-:S12]  /*1730*/  @!P0 BRA `(.L_x_24) ;  /* 0x00000000008c8947 */ /* 0x000fd80003800000 */
[----:B------:R-:W-:-:S04]  /*1740*/  IMAD.WIDE.U32 R20, R23, 0x4, R14 ;  /* 0x0000000417147825 */ /* 0x000fc800078e000e */
[C---:B------:R-:W-:Y:S01]  /*1750*/  IMAD.WIDE.U32 R18, R23.reuse, 0x4, R16 ;  /* 0x0000000417127825 */ /* 0x040fe200078e0010 */
        /* <DEDUP_REMOVED lines=27> */
[----:B--2---:R1:W-:Y:S04]  /*1910*/  STG.E.STRONG.SYS desc[UR6][R18.64+0x18], R28 ;  /* 0x0000181c12007986 */ /* 0x0043e8000c115906 */
[----:B0-----:R-:W2:Y:S04]  /*1920*/  LDG.E.STRONG.SYS R27, desc[UR6][R20.64+0x1c] ;  /* 0x00001c06141b7981 */ /* 0x001ea8000c1f5900 */
[----:B------:R-:W3:Y:S01]  /*1930*/  LDG.E.STRONG.SYS R26, desc[UR6][R18.64+0x1c] ;  /* 0x00001c06121a7981 */ /* 0x000ee2000c1f5900 */
[----:B------:R-:W-:-:S03]  /*1940*/  IADD3 R23, PT, PT, R23, 0x8, RZ ;  /* 0x0000000817177810 */ /* 0x000fc60007ffe0ff */
[----:B---3--:R1:W-:Y:S04]  /*1950*/  STG.E.STRONG.SYS desc[UR6][R20.64+0x1c], R26 ;  /* 0x00001c1a14007986 */ /* 0x0083e8000c115906 */
[----:B--2---:R1:W-:Y:S02]  /*1960*/  STG.E.STRONG.SYS desc[UR6][R18.64+0x1c], R27 ;  /* 0x00001c1b12007986 */ /* 0x0043e4000c115906 */
.L_x_24:
[----:B------:R-:W-:Y:S05]  /*1970*/  @!P3 BRA `(.L_x_23) ;  /* 0x0000000000a0b947 */ /* 0x000fea0003800000 */
[----:B------:R-:W-:Y:S01]  /*1980*/  ISETP.NE.AND P3, PT, R4, RZ, PT ;  /* 0x000000ff0400720c */ /* 0x000fe20003f65270 */
[----:B------:R-:W-:-:S12]  /*1990*/  @!P1 BRA `(.L_x_25) ;  /* 0x00000000004c9947 */ /* 0x000fd80003800000 */
[----:B-1----:R-:W-:-:S04]  /*19a0*/  IMAD.WIDE.U32 R18, R23, 0x4, R14 ;  /* 0x0000000417127825 */ /* 0x002fc800078e000e */
        /* <DEDUP_REMOVED lines=12> */
[----:B--2---:R0:W-:Y:S04]  /*1a70*/  STG.E.STRONG.SYS desc[UR6][R20.64+0x8], R28 ;  /* 0x0000081c14007986 */ /* 0x0041e8000c115906 */
[----:B------:R-:W2:Y:S04]  /*1a80*/  LDG.E.STRONG.SYS R27, desc[UR6][R18.64+0xc] ;  /* 0x00000c06121b7981 */ /* 0x000ea8000c1f5900 */
[----:B-1----:R-:W3:Y:S01]  /*1a90*/  LDG.E.STRONG.SYS R29, desc[UR6][R20.64+0xc] ;  /* 0x00000c06141d7981 */ /* 0x002ee2000c1f5900 */
[----:B------:R-:W-:-:S03]  /*1aa0*/  VIADD R23, R23, 0x4 ;  /* 0x0000000417177836 */ /* 0x000fc60000000000 */
[----:B---3--:R0:W-:Y:S04]  /*1ab0*/  STG.E.STRONG.SYS desc[UR6][R18.64+0xc], R29 ;  /* 0x00000c1d12007986 */ /* 0x0081e8000c115906 */
[----:B--2---:R0:W-:Y:S02]  /*1ac0*/  STG.E.STRONG.SYS desc[UR6][R20.64+0xc], R27 ;  /* 0x00000c1b14007986 */ /* 0x0041e4000c115906 */
.L_x_25:
[----:B------:R-:W-:Y:S05]  /*1ad0*/  @!P3 BRA `(.L_x_23) ;  /* 0x000000000048b947 */ /* 0x000fea0003800000 */
[----:B------:R-:W-:-:S04]  /*1ae0*/  IMAD.WIDE.U32 R14, R23, 0x4, R14 ;  /* 0x00000004170e7825 */ /* 0x000fc800078e000e */
[----:B------:R-:W-:Y:S01]  /*1af0*/  IMAD.WIDE.U32 R16, R23, 0x4, R16 ;  /* 0x0000000417107825 */ /* 0x000fe200078e0010 */
[----:B01----:R-:W2:Y:S04]  /*1b00*/  LDG.E.STRONG.SYS R19, desc[UR6][R14.64] ;  /* 0x000000060e137981 */ /* 0x003ea8000c1f5900 */
[----:B------:R-:W3:Y:S01]  /*1b10*/  LDG.E.STRONG.SYS R21, desc[UR6][R16.64] ;  /* 0x0000000610157981 */ /* 0x000ee2000c1f5900 */
[----:B------:R-:W-:-:S03]  /*1b20*/  ISETP.NE.AND P3, PT, R4, 0x1, PT ;  /* 0x000000010400780c */ /* 0x000fc60003f65270 */
[----:B---3--:R3:W-:Y:S04]  /*1b30*/  STG.E.STRONG.SYS desc[UR6][R14.64], R21 ;  /* 0x000000150e007986 */ /* 0x0087e8000c115906 */
[----:B--2---:R3:W-:Y:S06]  /*1b40*/  STG.E.STRONG.SYS desc[UR6][R16.64], R19 ;  /* 0x0000001310007986 */ /* 0x0047ec000c115906 */
[----:B------:R-:W-:Y:S05]  /*1b50*/  @!P3 BRA `(.L_x_23) ;  /* 0x000000000028b947 */ /* 0x000fea0003800000 */
[----:B---3--:R-:W2:Y:S04]  /*1b60*/  LDG.E.STRONG.SYS R19, desc[UR6][R14.64+0x4] ;  /* 0x000004060e137981 */ /* 0x008ea8000c1f5900 */
[----:B------:R-:W3:Y:S01]  /*1b70*/  LDG.E.STRONG.SYS R21, desc[UR6][R16.64+0x4] ;  /* 0x0000040610157981 */ /* 0x000ee2000c1f5900 */
[----:B------:R-:W-:-:S03]  /*1b80*/  ISETP.NE.AND P3, PT, R4, 0x2, PT ;  /* 0x000000020400780c */ /* 0x000fc60003f65270 */
[----:B---3--:R4:W-:Y:S04]  /*1b90*/  STG.E.STRONG.SYS desc[UR6][R14.64+0x4], R21 ;  /* 0x000004150e007986 */ /* 0x0089e8000c115906 */
[----:B--2---:R4:W-:Y:S06]  /*1ba0*/  STG.E.STRONG.SYS desc[UR6][R16.64+0x4], R19 ;  /* 0x0000041310007986 */ /* 0x0049ec000c115906 */
[----:B------:R-:W-:Y:S05]  /*1bb0*/  @!P3 BRA `(.L_x_23) ;  /* 0x000000000010b947 */ /* 0x000fea0003800000 */
[----:B----4-:R-:W2:Y:S04]  /*1bc0*/  LDG.E.STRONG.SYS R19, desc[UR6][R14.64+0x8] ;  /* 0x000008060e137981 */ /* 0x010ea8000c1f5900 */
[----:B------:R-:W3:Y:S04]  /*1bd0*/  LDG.E.STRONG.SYS R21, desc[UR6][R16.64+0x8] ;  /* 0x0000080610157981 */ /* 0x000ee8000c1f5900 */
[----:B---3--:R0:W-:Y:S04]  /*1be0*/  STG.E.STRONG.SYS desc[UR6][R14.64+0x8], R21 ;  /* 0x000008150e007986 */ /* 0x0081e8000c115906 */
[----:B--2---:R0:W-:Y:S02]  /*1bf0*/  STG.E.STRONG.SYS desc[UR6][R16.64+0x8], R19 ;  /* 0x0000081310007986 */ /* 0x0041e4000c115906 */
.L_x_23:
[----:B------:R-:W-:Y:S06]  /*1c00*/  MEMBAR.SC.GPU ;  /* 0x0000000000007992 */ /* 0x000fec0000002000 */
[----:B------:R-:W-:-:S00]  /*1c10*/  ERRBAR ;  /* 0x00000000000079ab */ /* 0x000fc00000000000 */
[----:B------:R-:W-:Y:S06]  /*1c20*/  CGAERRBAR ;  /* 0x00000000000075ab */ /* 0x000fec0000000000 */
[----:B------:R-:W-:Y:S01]  /*1c30*/  CCTL.IVALL ;  /* 0x00000000ff00798f */ /* 0x000fe20002000000 */
[----:B------:R-:W-:Y:S01]  /*1c40*/  IABS R13, R22 ;  /* 0x00000016000d7213 */ /* 0x000fe20000000000 */
[----:B------:R-:W-:-:S04]  /*1c50*/  VIADD R12, R12, 0xffffffff ;  /* 0xffffffff0c0c7836 */ /* 0x000fc80000000000 */
[----:B------:R-:W-:Y:S01]  /*1c60*/  IMAD.HI.U32 R2, R2, R13, RZ ;  /* 0x0000000d02027227 */ /* 0x000fe200078e00ff */
[----:B------:R-:W-:-:S03]  /*1c70*/  LEA.HI R12, R12, R12, RZ, 0x1 ;  /* 0x0000000c0c0c7211 */ /* 0x000fc600078f08ff */
[----:B0--34-:R-:W-:Y:S01]  /*1c80*/  IMAD.MOV R14, RZ, RZ, -R2 ;  /* 0x000000ffff0e7224 */ /* 0x019fe200078e0a02 */
[----:B------:R-:W-:-:S03]  /*1c90*/  SHF.R.S32.HI R12, RZ, 0x1, R12 ;  /* 0x00000001ff0c7819 */ /* 0x000fc6000001140c */
[----:B------:R-:W-:Y:S02]  /*1ca0*/  IMAD R13, R8, R14, R13 ;  /* 0x0000000e080d7224 */ /* 0x000fe400078e020d */
[----:B------:R-:W-:-:S03]  /*1cb0*/  IMAD R12, R12, R9, RZ ;  /* 0x000000090c0c7224 */ /* 0x000fc600078e02ff */
[----:B------:R-:W-:-:S13]  /*1cc0*/  ISETP.GT.U32.AND P3, PT, R8, R13, PT ;  /* 0x0000000d0800720c */ /* 0x000fda0003f64070 */
[----:B------:R-:W-:Y:S01]  /*1cd0*/  @!P3 IADD3 R13, PT, PT, R13, -R8, RZ ;  /* 0x800000080d0db210 */ /* 0x000fe20007ffe0ff */
[----:B------:R-:W-:-:S03]  /*1ce0*/  @!P3 VIADD R2, R2, 0x1 ;  /* 0x000000010202b836 */ /* 0x000fc60000000000 */
[----:B------:R-:W-:Y:S02]  /*1cf0*/  ISETP.GE.U32.AND P4, PT, R13, R8, PT ;  /* 0x000000080d00720c */ /* 0x000fe40003f86070 */
[----:B------:R-:W-:Y:S02]  /*1d00*/  LOP3.LUT R8, R22, R9, RZ, 0x3c, !PT ;  /* 0x0000000916087212 */ /* 0x000fe400078e3cff */
[----:B------:R-:W-:Y:S02]  /*1d10*/  MOV R22, R24 ;  /* 0x0000001800167202 */ /* 0x000fe40000000f00 */
[----:B------:R-:W-:-:S07]  /*1d20*/  ISETP.GE.AND P5, PT, R8, RZ, PT ;  /* 0x000000ff0800720c */ /* 0x000fce0003fa6270 */
[----:B------:R-:W-:-:S05]  /*1d30*/  @P4 VIADD R2, R2, 0x1 ;  /* 0x0000000102024836 */ /* 0x000fca0000000000 */
[----:B------:R-:W-:-:S05]  /*1d40*/  MOV R13, R2 ;  /* 0x00000002000d7202 */ /* 0x000fca0000000f00 */
[----:B------:R-:W-:-:S05]  /*1d50*/  @!P5 IMAD.MOV R13, RZ, RZ, -R13 ;  /* 0x000000ffff0dd224 */ /* 0x000fca00078e0a0d */
[----:B------:R-:W-:Y:S02]  /*1d60*/  SEL R13, R0, R13, !P2 ;  /* 0x0000000d000d7207 */ /* 0x000fe40005000000 */
[----:B------:R-:W-:Y:S01]  /*1d70*/  ISETP.NE.AND P2, PT, R24, RZ, PT ;  /* 0x000000ff1800720c */ /* 0x000fe20003f45270 */
[----:B------:R-:W-:Y:S02]  /*1d80*/  IMAD.MOV.U32 R24, RZ, RZ, R12 ;  /* 0x000000ffff187224 */ /* 0x000fe400078e000c */
[----:B------:R-:W-:-:S05]  /*1d90*/  IMAD.WIDE R10, R13, 0x4, R10 ;  /* 0x000000040d0a7825 */ /* 0x000fca00078e020a */
[----:B------:R2:W-:Y:S05]  /*1da0*/  STG.E.STRONG.SYS desc[UR6][R10.64], RZ ;  /* 0x000000ff0a007986 */ /* 0x0005ea000c115906 */
[----:B------:R-:W-:Y:S05]  /*1db0*/  @!P2 BRA `(.L_x_16) ;  /* 0x000000000008a947 */ /* 0x000fea0003800000 */
.L_x_19:
[----:B------:R-:W-:Y:S05]  /*1dc0*/  BSYNC.RELIABLE B1 ;  /* 0x0000000000017941 */ /* 0x000fea0003800100 */
.L_x_18:
[----:B------:R-:W-:Y:S05]  /*1dd0*/  BRA `(.L_x_26) ;  /* 0xfffffff000187947 */ /* 0x000fea000383ffff */
.L_x_16:
[----:B------:R-:W3:Y:S02]  /*1de0*/  LDC.64 R2, c[0x0][0x398] ;  /* 0x0000e600ff027b82 */ /* 0x000ee40000000a00 */
[----:B---3--:R-:W-:Y:S01]  /*1df0*/  STG.E.STRONG.SYS desc[UR6][R2.64], RZ ;  /* 0x000000ff02007986 */ /* 0x008fe2000c115906 */
[----:B------:R-:W-:Y:S05]  /*1e00*/  EXIT ;  /* 0x000000000000794d */ /* 0x000fea0003800000 */
.L_x_15:
[----:B------:R-:W-:Y:S05]  /*1e10*/  BSYNC.RECONVERGENT B0 ;  /* 0x0000000000007941 */ /* 0x000fea0003800200 */
.L_x_11:
[----:B------:R-:W0:Y:S01]  /*1e20*/  I2F.RP R4, R8 ;  /* 0x0000000800047306 */ /* 0x000e220000209400 */
[----:B------:R-:W-:Y:S01]  /*1e30*/  IMAD.MOV.U32 R2, RZ, RZ, RZ ;  /* 0x000000ffff027224 */ /* 0x000fe200078e00ff */
[----:B------:R-:W-:Y:S01]  /*1e40*/  IABS R6, R22 ;  /* 0x0000001600067213 */ /* 0x000fe20000000000 */
[----:B------:R-:W1:Y:S01]  /*1e50*/  LDCU.64 UR4, c[0x0][0x398] ;  /* 0x00007300ff0477ac */ /* 0x000e620008000a00 */
[----:B------:R-:W-:-:S04]  /*1e60*/  LOP3.LUT R22, R22, R9, RZ, 0x3c, !PT ;  /* 0x0000000916167212 */ /* 0x000fc800078e3cff */
[----:B------:R-:W-:Y:S01]  /*1e70*/  ISETP.GE.AND P2, PT, R22, RZ, PT ;  /* 0x000000ff1600720c */ /* 0x000fe20003f46270 */
[----:B0-----:R-:W0:Y:S02]  /*1e80*/  MUFU.RCP R4, R4 ;  /* 0x0000000400047308 */ /* 0x001e240000001000 */
[----:B0-----:R-:W-:-:S06]  /*1e90*/  VIADD R5, R4, 0xffffffe ;  /* 0x0ffffffe04057836 */ /* 0x001fcc0000000000 */
[----:B------:R-:W0:Y:S02]  /*1ea0*/  F2I.FTZ.U32.TRUNC.NTZ R3, R5 ;  /* 0x0000000500037305 */ /* 0x000e24000021f000 */
[----:B0-----:R-:W-:-:S05]  /*1eb0*/  IADD3 R7, PT, PT, RZ, -R3, RZ ;  /* 0x80000003ff077210 */ /* 0x001fca0007ffe0ff */
[----:B------:R-:W-:-:S04]  /*1ec0*/  IMAD R7, R7, R8, RZ ;  /* 0x0000000807077224 */ /* 0x000fc800078e02ff */
[----:B------:R-:W-:-:S04]  /*1ed0*/  IMAD.HI.U32 R0, R3, R7, R2 ;  /* 0x0000000703007227 */ /* 0x000fc800078e0002 */
[----:B------:R-:W-:-:S04]  /*1ee0*/  IMAD.MOV.U32 R3, RZ, RZ, R6 ;  /* 0x000000ffff037224 */ /* 0x000fc800078e0006 */
[----:B------:R-:W-:-:S05]  /*1ef0*/  IMAD.HI.U32 R0, R0, R3, RZ ;  /* 0x0000000300007227 */ /* 0x000fca00078e00ff */
[----:B------:R-:W-:-:S05]  /*1f00*/  IADD3 R2, PT, PT, -R0, RZ, RZ ;  /* 0x000000ff00027210 */ /* 0x000fca0007ffe1ff */
[----:B------:R-:W-:-:S05]  /*1f10*/  IMAD R3, R8, R2, R3 ;  /* 0x0000000208037224 */ /* 0x000fca00078e0203 */
[----:B------:R-:W-:-:S13]  /*1f20*/  ISETP.GT.U32.AND P1, PT, R8, R3, PT ;  /* 0x000000030800720c */ /* 0x000fda0003f24070 */
[----:B------:R-:W-:Y:S02]  /*1f30*/  @!P1 IMAD.IADD R3, R3, 0x1, -R8 ;  /* 0x0000000103039824 */ /* 0x000fe400078e0a08 */
[----:B------:R-:W-:Y:S01]  /*1f40*/  @!P1 VIADD R0, R0, 0x1 ;  /* 0x0000000100009836 */ /* 0x000fe20000000000 */
[----:B------:R-:W-:Y:S02]  /*1f50*/  ISETP.NE.AND P1, PT, R9, RZ, PT ;  /* 0x000000ff0900720c */ /* 0x000fe40003f25270 */
[----:B------:R-:W-:-:S13]  /*1f60*/  ISETP.GE.U32.AND P0, PT, R3, R8, PT ;  /* 0x000000080300720c */ /* 0x000fda0003f06070 */
[----:B------:R-:W-:Y:S02]  /*1f70*/  @P0 IADD3 R0, PT, PT, R0, 0x1, RZ ;  /* 0x0000000100000810 */ /* 0x000fe40007ffe0ff */
[----:B-1----:R-:W-:-:S03]  /*1f80*/  LEA R2, P0, R12, UR4, 0x2 ;  /* 0x000000040c027c11 */ /* 0x002fc6000f8010ff */
[----:B------:R-:W-:Y:S01]  /*1f90*/  @!P2 IMAD.MOV R0, RZ, RZ, -R0 ;  /* 0x000000ffff00a224 */ /* 0x000fe200078e0a00 */
[----:B------:R-:W-:Y:S02]  /*1fa0*/  @!P1 LOP3.LUT R0, RZ, R9, RZ, 0x33, !PT ;  /* 0x00000009ff009212 */ /* 0x000fe400078e33ff */
[----:B------:R-:W-:-:S03]  /*1fb0*/  LEA.HI.X R3, R12, UR5, R13, 0x2, P0 ;  /* 0x000000050c037c11 */ /* 0x000fc600080f140d */
[----:B------:R-:W-:-:S05]  /*1fc0*/  IMAD.WIDE R10, R0, 0x4, R10 ;  /* 0x00000004000a7825 */ /* 0x000fca00078e020a */
[----:B------:R-:W-:Y:S04]  /*1fd0*/  STG.E.STRONG.SYS desc[UR6][R10.64], RZ ;  /* 0x000000ff0a007986 */ /* 0x000fe8000c115906 */
[----:B------:R-:W-:Y:S01]  /*1fe0*/  STG.E.STRONG.SYS desc[UR6][R2.64], RZ ;  /* 0x000000ff02007986 */ /* 0x000fe2000c115906 */
[----:B------:R-:W-:Y:S05]  /*1ff0*/  EXIT ;  /* 0x000000000000794d */ /* 0x000fea0003800000 */
.L_x_10:
[----:B------:R-:W1:Y:S02]  /*2000*/  LDC.64 R2, c[0x0][0x398] ;  /* 0x0000e600ff027b82 */ /* 0x000e640000000a00 */
[----:B-1----:R-:W-:Y:S01]  /*2010*/  STG.E.STRONG.SYS desc[UR6][R2.64], RZ ;  /* 0x000000ff02007986 */ /* 0x002fe2000c115906 */
[----:B------:R-:W-:Y:S05]  /*2020*/  EXIT ;  /* 0x000000000000794d */ /* 0x000fea0003800000 */
.L_x_27:
        /* <DEDUP_REMOVED lines=13> */
.L_x_31:


//--------------------- .nv.shared.reserved.0     --------------------------
	.section	.nv.shared.reserved.0,"aw",@nobits
	.weak		__nv_reservedSMEM_offset_0_alias
	.size		__nv_reservedSMEM_offset_0_alias, 0, 64
	.other		__nv_reservedSMEM_offset_0_alias,@"STO_CUDA_RESERVED_SHARED STV_DEFAULT"
__nv_reservedSMEM_offset_0_alias:
	.zero		0
	.zero		64


//--------------------- .nv.constant0._Z16insertNodeHelperPiS_S_S_ --------------------------
	.section	.nv.constant0._Z16insertNodeHelperPiS_S_S_,"a",@progbits
	.sectionflags	@""
	.align	4
.nv.constant0._Z16insertNodeHelperPiS_S_S_:
	.zero		928


//--------------------- .nv.constant0._Z10setLockVarPiS_S_ --------------------------
	.section	.nv.constant0._Z10setLockVarPiS_S_,"a",@progbits
	.sectionflags	@""
	.align	4
.nv.constant0._Z10setLockVarPiS_S_:
	.zero		920


//--------------------- .nv.constant0._Z11Insert_ElemPViPiS1_S0_S1_i --------------------------
	.section	.nv.constant0._Z11Insert_ElemPViPiS1_S0_S1_i,"a",@progbits
	.sectionflags	@""
	.align	4
.nv.constant0._Z11Insert_ElemPViPiS1_S0_S1_i:
	.zero		940


//--------------------- SYMBOLS --------------------------

	.type		.nv.reservedSmem.offset0,@object
	.size		.nv.reservedSmem.offset0,0x4
